	.target	sm_90a

	.elftype	@"ET_EXEC"


//--------------------- .note.nv.tkinfo           --------------------------
	.section	.note.nv.tkinfo,"",@"SHT_NOTE"
	.sectionflags	@"SHF_NOTE_NV_TKINFO"
	.tkinfo
        /*0018*/ 	.word	0x00000002
        /*0030*/ 	.string	""
        /*0030*/ 	.string	"ptxas"
        /*0030*/ 	.string	"Cuda compilation tools, release 13.0, V13.0.88"
        /*0030*/ 	.string	"Build cuda_13.0.r13.0/compiler.36424714_0"
        /*0030*/ 	.string	"-arch sm_90a -m 64 "



//--------------------- .note.nv.cuinfo           --------------------------
	.section	.note.nv.cuinfo,"",@"SHT_NOTE"
	.sectionflags	@"SHF_NOTE_NV_CUINFO"
        /*0018*/ 	.short	0x0002
        /*001a*/ 	.short	0x005a
        /*001c*/ 	.short	0x0082
	.zero		2


//--------------------- .nv.info                  --------------------------
	.section	.nv.info,"",@"SHT_CUDA_INFO"
	.align	4


	//----- nvinfo : EIATTR_REGCOUNT
	.align		4
        /*0000*/ 	.byte	0x04, 0x2f
        /*0002*/ 	.short	(.L_15 - .L_14)
	.align		4
.L_14:
        /*0004*/ 	.word	index@(_ZN7cutlass13device_kernelINS_4gemm6kernel13GemmUniversalIN4cute5tupleIJiiiiEEENS1_10collective13CollectiveMmaINS1_34MainloopSm90TmaGmmaWarpSpecializedILi2ENS5_IJNS4_1CILi4EEESB_NSA_ILi1EEEEEENS1_35KernelTmaWarpSpecializedCooperativeEEENS5_IJNSA_ILi256EEENSA_ILi128EEENSA_ILi64EEEEEENS_10tfloat32_tENS5_IJlSC_lEEESK_SL_NS4_8TiledMMAINS4_8MMA_AtomIJNS4_4SM904GMMA30MMA_64x128x8_F32TF32TF32_SS_TNILNSP_7ScaleInE1ELSR_1EEEEEENS4_6LayoutINS5_IJNSA_ILi2EEESC_SC_EEENS5_IJSC_NSA_ILi0EEESX_EEEEENS5_IJNS4_10UnderscoreES10_S10_EEEEENS4_23SM90_TMA_LOAD_MULTICASTENS4_14ComposedLayoutINS4_7SwizzleILi3ELi4ELi3EEENS4_18smem_ptr_flag_bitsILi32EEENSU_INS5_IJNSA_ILi8EEENSA_ILi32EEEEEENS5_IJS1A_SC_EEEEEEEvNS4_8identityES13_S1E_vS1F_EENS_8epilogue10collective6detail29Sm90TmaWarpSpecializedAdapterINS1I_15DefaultEpilogueISK_SL_SL_NS1H_6thread17LinearCombinationISK_Li1EffLNS1M_9ScaleType4KindE0ELNS_15FloatRoundStyleE2ESK_EENS1_15EpilogueDefaultEEEEEvvEEEEvNT_6ParamsE)
        /*0008*/ 	.word	0x000000a8


	//----- nvinfo : EIATTR_FRAME_SIZE
	.align		4
.L_15:
        /*000c*/ 	.byte	0x04, 0x11
        /*000e*/ 	.short	(.L_17 - .L_16)
	.align		4
.L_16:
        /*0010*/ 	.word	index@(_ZN7cutlass13device_kernelINS_4gemm6kernel13GemmUniversalIN4cute5tupleIJiiiiEEENS1_10collective13CollectiveMmaINS1_34MainloopSm90TmaGmmaWarpSpecializedILi2ENS5_IJNS4_1CILi4EEESB_NSA_ILi1EEEEEENS1_35KernelTmaWarpSpecializedCooperativeEEENS5_IJNSA_ILi256EEENSA_ILi128EEENSA_ILi64EEEEEENS_10tfloat32_tENS5_IJlSC_lEEESK_SL_NS4_8TiledMMAINS4_8MMA_AtomIJNS4_4SM904GMMA30MMA_64x128x8_F32TF32TF32_SS_TNILNSP_7ScaleInE1ELSR_1EEEEEENS4_6LayoutINS5_IJNSA_ILi2EEESC_SC_EEENS5_IJSC_NSA_ILi0EEESX_EEEEENS5_IJNS4_10UnderscoreES10_S10_EEEEENS4_23SM90_TMA_LOAD_MULTICASTENS4_14ComposedLayoutINS4_7SwizzleILi3ELi4ELi3EEENS4_18smem_ptr_flag_bitsILi32EEENSU_INS5_IJNSA_ILi8EEENSA_ILi32EEEEEENS5_IJS1A_SC_EEEEEEEvNS4_8identityES13_S1E_vS1F_EENS_8epilogue10collective6detail29Sm90TmaWarpSpecializedAdapterINS1I_15DefaultEpilogueISK_SL_SL_NS1H_6thread17LinearCombinationISK_Li1EffLNS1M_9ScaleType4KindE0ELNS_15FloatRoundStyleE2ESK_EENS1_15EpilogueDefaultEEEEEvvEEEEvNT_6ParamsE)
        /*0014*/ 	.word	0x00000000


	//----- nvinfo : EIATTR_MIN_STACK_SIZE
	.align		4
.L_17:
        /*0018*/ 	.byte	0x04, 0x12
        /*001a*/ 	.short	(.L_19 - .L_18)
	.align		4
.L_18:
        /*001c*/ 	.word	index@(_ZN7cutlass13device_kernelINS_4gemm6kernel13GemmUniversalIN4cute5tupleIJiiiiEEENS1_10collective13CollectiveMmaINS1_34MainloopSm90TmaGmmaWarpSpecializedILi2ENS5_IJNS4_1CILi4EEESB_NSA_ILi1EEEEEENS1_35KernelTmaWarpSpecializedCooperativeEEENS5_IJNSA_ILi256EEENSA_ILi128EEENSA_ILi64EEEEEENS_10tfloat32_tENS5_IJlSC_lEEESK_SL_NS4_8TiledMMAINS4_8MMA_AtomIJNS4_4SM904GMMA30MMA_64x128x8_F32TF32TF32_SS_TNILNSP_7ScaleInE1ELSR_1EEEEEENS4_6LayoutINS5_IJNSA_ILi2EEESC_SC_EEENS5_IJSC_NSA_ILi0EEESX_EEEEENS5_IJNS4_10UnderscoreES10_S10_EEEEENS4_23SM90_TMA_LOAD_MULTICASTENS4_14ComposedLayoutINS4_7SwizzleILi3ELi4ELi3EEENS4_18smem_ptr_flag_bitsILi32EEENSU_INS5_IJNSA_ILi8EEENSA_ILi32EEEEEENS5_IJS1A_SC_EEEEEEEvNS4_8identityES13_S1E_vS1F_EENS_8epilogue10collective6detail29Sm90TmaWarpSpecializedAdapterINS1I_15DefaultEpilogueISK_SL_SL_NS1H_6thread17LinearCombinationISK_Li1EffLNS1M_9ScaleType4KindE0ELNS_15FloatRoundStyleE2ESK_EENS1_15EpilogueDefaultEEEEEvvEEEEvNT_6ParamsE)
        /*0020*/ 	.word	0x00000000
.L_19:


//--------------------- .nv.compat                --------------------------
	.section	.nv.compat,"",@"SHT_CUDA_COMPAT_INFO"
	.align	4
        /*0000*/ 	.byte	0x02, 0x09, 0x01, 0x00, 0x02, 0x02, 0x04, 0x00, 0x02, 0x05, 0x05, 0x00, 0x03, 0x07, 0x01, 0x01
        /*0010*/ 	.byte	0x02, 0x03, 0x01, 0x00, 0x02, 0x06, 0x01, 0x00, 0x04, 0x0b, 0x08, 0x00, 0x00, 0x00, 0x00, 0x00
        /*0020*/ 	.byte	0x00, 0x00, 0x00, 0x00


//--------------------- .nv.info._ZN7cutlass13device_kernelINS_4gemm6kernel13GemmUniversalIN4cute5tupleIJiiiiEEENS1_10collective13CollectiveMmaINS1_34MainloopSm90TmaGmmaWarpSpecializedILi2ENS5_IJNS4_1CILi4EEESB_NSA_ILi1EEEEEENS1_35KernelTmaWarpSpecializedCooperativeEEENS5_IJNSA_ILi256EEENSA_ILi128EEENSA_ILi64EEEEEENS_10tfloat32_tENS5_IJlSC_lEEESK_SL_NS4_8TiledMMAINS4_8MMA_AtomIJNS4_4SM904GMMA30MMA_64x128x8_F32TF32TF32_SS_TNILNSP_7ScaleInE1ELSR_1EEEEEENS4_6LayoutINS5_IJNSA_ILi2EEESC_SC_EEENS5_IJSC_NSA_ILi0EEESX_EEEEENS5_IJNS4_10UnderscoreES10_S10_EEEEENS4_23SM90_TMA_LOAD_MULTICASTENS4_14ComposedLayoutINS4_7SwizzleILi3ELi4ELi3EEENS4_18smem_ptr_flag_bitsILi32EEENSU_INS5_IJNSA_ILi8EEENSA_ILi32EEEEEENS5_IJS1A_SC_EEEEEEEvNS4_8identityES13_S1E_vS1F_EENS_8epilogue10collective6detail29Sm90TmaWarpSpecializedAdapterINS1I_15DefaultEpilogueISK_SL_SL_NS1H_6thread17LinearCombinationISK_Li1EffLNS1M_9ScaleType4KindE0ELNS_15FloatRoundStyleE2ESK_EENS1_15EpilogueDefaultEEEEEvvEEEEvNT_6ParamsE --------------------------
	.section	.nv.info._ZN7cutlass13device_kernelINS_4gemm6kernel13GemmUniversalIN4cute5tupleIJiiiiEEENS1_10collective13CollectiveMmaINS1_34MainloopSm90TmaGmmaWarpSpecializedILi2ENS5_IJNS4_1CILi4EEESB_NSA_ILi1EEEEEENS1_35KernelTmaWarpSpecializedCooperativeEEENS5_IJNSA_ILi256EEENSA_ILi128EEENSA_ILi64EEEEEENS_10tfloat32_tENS5_IJlSC_lEEESK_SL_NS4_8TiledMMAINS4_8MMA_AtomIJNS4_4SM904GMMA30MMA_64x128x8_F32TF32TF32_SS_TNILNSP_7ScaleInE1ELSR_1EEEEEENS4_6LayoutINS5_IJNSA_ILi2EEESC_SC_EEENS5_IJSC_NSA_ILi0EEESX_EEEEENS5_IJNS4_10UnderscoreES10_S10_EEEEENS4_23SM90_TMA_LOAD_MULTICASTENS4_14ComposedLayoutINS4_7SwizzleILi3ELi4ELi3EEENS4_18smem_ptr_flag_bitsILi32EEENSU_INS5_IJNSA_ILi8EEENSA_ILi32EEEEEENS5_IJS1A_SC_EEEEEEEvNS4_8identityES13_S1E_vS1F_EENS_8epilogue10collective6detail29Sm90TmaWarpSpecializedAdapterINS1I_15DefaultEpilogueISK_SL_SL_NS1H_6thread17LinearCombinationISK_Li1EffLNS1M_9ScaleType4KindE0ELNS_15FloatRoundStyleE2ESK_EENS1_15EpilogueDefaultEEEEEvvEEEEvNT_6ParamsE,"",@"SHT_CUDA_INFO"
	.sectionflags	@""
	.align	4


	//----- nvinfo : EIATTR_CUDA_API_VERSION
	.align		4
        /*0000*/ 	.byte	0x04, 0x37
        /*0002*/ 	.short	(.L_21 - .L_20)
.L_20:
        /*0004*/ 	.word	0x00000082


	//----- nvinfo : EIATTR_KPARAM_INFO
	.align		4
.L_21:
        /*0008*/ 	.byte	0x04, 0x17
        /*000a*/ 	.short	(.L_23 - .L_22)
.L_22:
        /*000c*/ 	.word	0x00000000
        /*0010*/ 	.short	0x0000
        /*0012*/ 	.short	0x0070
        /*0014*/ 	.byte	0x00, 0xf0, 0x01, 0x10


	//----- nvinfo : EIATTR_SPARSE_MMA_MASK
	.align		4
.L_23:
        /*0018*/ 	.byte	0x03, 0x50
        /*001a*/ 	.short	0x0000


	//----- nvinfo : EIATTR_MAXREG_COUNT
	.align		4
        /*001c*/ 	.byte	0x03, 0x1b
        /*001e*/ 	.short	0x00a8


	//----- nvinfo : EIATTR_NUM_BARRIERS
	.align		4
        /*0020*/ 	.byte	0x02, 0x4c
        /*0022*/ 	.byte	0x01
	.zero		1


	//----- nvinfo : EIATTR_EXTERNS
	.align		4
        /*0024*/ 	.byte	0x04, 0x0f
        /*0026*/ 	.short	(.L_25 - .L_24)


	//   ....[0]....
	.align		4
.L_24:
        /*0028*/ 	.word	index@(__assertfail)


	//----- nvinfo : EIATTR_MERCURY_ISA_VERSION
	.align		4
.L_25:
        /*002c*/ 	.byte	0x03, 0x5f
        /*002e*/ 	.short	0x0101


	//----- nvinfo : EIATTR_INT_WARP_WIDE_INSTR_OFFSETS
	.align		4
        /*0030*/ 	.byte	0x04, 0x31
        /*0032*/ 	.short	(.L_27 - .L_26)


	//   ....[0]....
.L_26:
        /*0034*/ 	.word	0x00000440


	//   ....[1]....
        /*0038*/ 	.word	0x00000470


	//   ....[2]....
        /*003c*/ 	.word	0x00000620


	//   ....[3]....
        /*0040*/ 	.word	0x00002540


	//----- nvinfo : EIATTR_COOP_GROUP_MASK_REGIDS
	.align		4
.L_27:
        /*0044*/ 	.byte	0x04, 0x29
        /*0046*/ 	.short	(.L_29 - .L_28)


	//   ....[0]....
.L_28:
        /*0048*/ 	.word	0xffffffff


	//   ....[1]....
        /*004c*/ 	.word	0xffffffff


	//   ....[2]....
        /*0050*/ 	.word	0xffffffff


	//   ....[3]....
        /*0054*/ 	.word	0xffffffff


	//   ....[4]....
        /*0058*/ 	.word	0xffffffff


	//   ....[5]....
        /*005c*/ 	.word	0xffffffff


	//----- nvinfo : EIATTR_COOP_GROUP_INSTR_OFFSETS
	.align		4
.L_29:
        /*0060*/ 	.byte	0x04, 0x28
        /*0062*/ 	.short	(.L_31 - .L_30)


	//   ....[0]....
.L_30:
        /*0064*/ 	.word	0x00000060


	//   ....[1]....
        /*0068*/ 	.word	0x00000070


	//   ....[2]....
        /*006c*/ 	.word	0x00000130


	//   ....[3]....
        /*0070*/ 	.word	0x00000290


	//   ....[4]....
        /*0074*/ 	.word	0x000007d0


	//   ....[5]....
        /*0078*/ 	.word	0x00001220


	//----- nvinfo : EIATTR_REG_RECONFIG
	.align		4
.L_31:
        /*007c*/ 	.byte	0x01, 0x54
	.zero		2


	//----- nvinfo : EIATTR_SYSCALL_OFFSETS
	.align		4
        /*0080*/ 	.byte	0x04, 0x46
        /*0082*/ 	.short	(.L_33 - .L_32)


	//   ....[0]....
.L_32:
        /*0084*/ 	.word	0x000013e0


	//----- nvinfo : EIATTR_MBARRIER_INSTR_OFFSETS
	.align		4
.L_33:
        /*0088*/ 	.byte	0x04, 0x39
        /*008a*/ 	.short	(.L_35 - .L_34)


	//   ....[0]....
.L_34:
        /*008c*/ 	.word	0x00000230
        /*0090*/ 	.word	0x000000ff
        /*0094*/ 	.word	0x00000000
        /*0098*/ 	.short	0x0100
        /*009a*/ 	.byte	0x08
	.zero		1


	//   ....[1]....
        /*009c*/ 	.word	0x00000240
        /*00a0*/ 	.word	0x000000ff
        /*00a4*/ 	.word	0x00000010
        /*00a8*/ 	.short	0x0100
        /*00aa*/ 	.byte	0x08
	.zero		1


	//   ....[2]....
        /*00ac*/ 	.word	0x00000250
        /*00b0*/ 	.word	0x000000ff
        /*00b4*/ 	.word	0x00000008
        /*00b8*/ 	.short	0x0100
        /*00ba*/ 	.byte	0x08
	.zero		1


	//   ....[3]....
        /*00bc*/ 	.word	0x00000260
        /*00c0*/ 	.word	0x000000ff
        /*00c4*/ 	.word	0x00000018
        /*00c8*/ 	.short	0x0100
        /*00ca*/ 	.byte	0x08
	.zero		1


	//   ....[4]....
        /*00cc*/ 	.word	0x000006b0
        /*00d0*/ 	.word	0x000000ff
        /*00d4*/ 	.word	0x00000030
        /*00d8*/ 	.short	0x0100
        /*00da*/ 	.byte	0x06
	.zero		1


	//   ....[5]....
        /*00dc*/ 	.word	0x00000750
        /*00e0*/ 	.word	0x000000ff
        /*00e4*/ 	.word	0x00000038
        /*00e8*/ 	.short	0x0100
        /*00ea*/ 	.byte	0x06
	.zero		1


	//   ....[6]....
        /*00ec*/ 	.word	0x000014a0
        /*00f0*/ 	.word	0x00000003
        /*00f4*/ 	.word	0x00000000
        /*00f8*/ 	.short	0x010a
        /*00fa*/ 	.byte	0x3f
	.zero		1


	//   ....[7]....
        /*00fc*/ 	.word	0x000014e0
        /*0100*/ 	.word	0x00000003
        /*0104*/ 	.word	0x00000000
        /*0108*/ 	.short	0x010a
        /*010a*/ 	.byte	0x3f
	.zero		1


	//   ....[8]....
        /*010c*/ 	.word	0x00001d00
        /*0110*/ 	.word	0x00000005
        /*0114*/ 	.word	0x00000000
        /*0118*/ 	.short	0x010a
        /*011a*/ 	.byte	0x3f
	.zero		1


	//   ....[9]....
        /*011c*/ 	.word	0x00001d40
        /*0120*/ 	.word	0x00000005
        /*0124*/ 	.word	0x00000000
        /*0128*/ 	.short	0x010a
        /*012a*/ 	.byte	0x3f
	.zero		1


	//   ....[10]....
        /*012c*/ 	.word	0x000023e0
        /*0130*/ 	.word	0x00000005
        /*0134*/ 	.word	0x00000000
        /*0138*/ 	.short	0x0101
        /*013a*/ 	.byte	0x3f
	.zero		1


	//   ....[11]....
        /*013c*/ 	.word	0x000025c0
        /*0140*/ 	.word	0x00000003
        /*0144*/ 	.word	0x00000000
        /*0148*/ 	.short	0x0101
        /*014a*/ 	.byte	0x3f
	.zero		1


	//   ....[12]....
        /*014c*/ 	.word	0x0000bb00
        /*0150*/ 	.word	0x00000014
        /*0154*/ 	.word	0x00000010
        /*0158*/ 	.short	0x010a
        /*015a*/ 	.byte	0x3f
	.zero		1


	//   ....[13]....
        /*015c*/ 	.word	0x0000bfa0
        /*0160*/ 	.word	0x00000004
        /*0164*/ 	.word	0x00000038
        /*0168*/ 	.short	0x0101
        /*016a*/ 	.byte	0x3f
	.zero		1


	//   ....[14]....
        /*016c*/ 	.word	0x0000c6b0
        /*0170*/ 	.word	0x00000005
        /*0174*/ 	.word	0x00000000
        /*0178*/ 	.short	0x010a
        /*017a*/ 	.byte	0x3f
	.zero		1


	//   ....[15]....
        /*017c*/ 	.word	0x0000c730
        /*0180*/ 	.word	0x00000009
        /*0184*/ 	.word	0x00000000
        /*0188*/ 	.short	0x010a
        /*018a*/ 	.byte	0x3f
	.zero		1


	//   ....[16]....
        /*018c*/ 	.word	0x0000c790
        /*0190*/ 	.word	0x00000003
        /*0194*/ 	.word	0x00000000
        /*0198*/ 	.short	0x010a
        /*019a*/ 	.byte	0x3f
	.zero		1


	//   ....[17]....
        /*019c*/ 	.word	0x0000c7e0
        /*01a0*/ 	.word	0x00000005
        /*01a4*/ 	.word	0x00000000
        /*01a8*/ 	.short	0x010a
        /*01aa*/ 	.byte	0x3f
	.zero		1


	//   ....[18]....
        /*01ac*/ 	.word	0x0000c8b0
        /*01b0*/ 	.word	0x00000014
        /*01b4*/ 	.word	0x00000010
        /*01b8*/ 	.short	0x010a
        /*01ba*/ 	.byte	0x3f
	.zero		1


	//   ....[19]....
        /*01bc*/ 	.word	0x0000c980
        /*01c0*/ 	.word	0x00000005
        /*01c4*/ 	.word	0x00000000
        /*01c8*/ 	.short	0x010a
        /*01ca*/ 	.byte	0x3f
	.zero		1


	//----- nvinfo : EIATTR_NUM_MBARRIERS
	.align		4
.L_35:
        /*01cc*/ 	.byte	0x03, 0x38
        /*01ce*/ 	.short	0x0006


	//----- nvinfo : EIATTR_EXIT_INSTR_OFFSETS
	.align		4
        /*01d0*/ 	.byte	0x04, 0x1c
        /*01d2*/ 	.short	(.L_37 - .L_36)


	//   ....[0]....
.L_36:
        /*01d4*/ 	.word	0x00000930


	//   ....[1]....
        /*01d8*/ 	.word	0x00001150


	//   ....[2]....
        /*01dc*/ 	.word	0x0000b0e0


	//   ....[3]....
        /*01e0*/ 	.word	0x0000b640


	//   ....[4]....
        /*01e4*/ 	.word	0x0000c780


	//----- nvinfo : EIATTR_MAX_THREADS
	.align		4
.L_37:
        /*01e8*/ 	.byte	0x04, 0x05
        /*01ea*/ 	.short	(.L_39 - .L_38)
.L_38:
        /*01ec*/ 	.word	0x00000180
        /*01f0*/ 	.word	0x00000001
        /*01f4*/ 	.word	0x00000001


	//----- nvinfo : EIATTR_CRS_STACK_SIZE
	.align		4
.L_39:
        /*01f8*/ 	.byte	0x04, 0x1e
        /*01fa*/ 	.short	(.L_41 - .L_40)
.L_40:
        /*01fc*/ 	.word	0x00000000


	//----- nvinfo : EIATTR_CBANK_PARAM_SIZE
	.align		4
.L_41:
        /*0200*/ 	.byte	0x03, 0x19
        /*0202*/ 	.short	0x0470


	//----- nvinfo : EIATTR_PARAM_CBANK
	.align		4
        /*0204*/ 	.byte	0x04, 0x0a
        /*0206*/ 	.short	(.L_43 - .L_42)
	.align		4
.L_42:
        /*0208*/ 	.word	index@(.nv.constant0._ZN7cutlass13device_kernelINS_4gemm6kernel13GemmUniversalIN4cute5tupleIJiiiiEEENS1_10collective13CollectiveMmaINS1_34MainloopSm90TmaGmmaWarpSpecializedILi2ENS5_IJNS4_1CILi4EEESB_NSA_ILi1EEEEEENS1_35KernelTmaWarpSpecializedCooperativeEEENS5_IJNSA_ILi256EEENSA_ILi128EEENSA_ILi64EEEEEENS_10tfloat32_tENS5_IJlSC_lEEESK_SL_NS4_8TiledMMAINS4_8MMA_AtomIJNS4_4SM904GMMA30MMA_64x128x8_F32TF32TF32_SS_TNILNSP_7ScaleInE1ELSR_1EEEEEENS4_6LayoutINS5_IJNSA_ILi2EEESC_SC_EEENS5_IJSC_NSA_ILi0EEESX_EEEEENS5_IJNS4_10UnderscoreES10_S10_EEEEENS4_23SM90_TMA_LOAD_MULTICASTENS4_14ComposedLayoutINS4_7SwizzleILi3ELi4ELi3EEENS4_18smem_ptr_flag_bitsILi32EEENSU_INS5_IJNSA_ILi8EEENSA_ILi32EEEEEENS5_IJS1A_SC_EEEEEEEvNS4_8identityES13_S1E_vS1F_EENS_8epilogue10collective6detail29Sm90TmaWarpSpecializedAdapterINS1I_15DefaultEpilogueISK_SL_SL_NS1H_6thread17LinearCombinationISK_Li1EffLNS1M_9ScaleType4KindE0ELNS_15FloatRoundStyleE2ESK_EENS1_15EpilogueDefaultEEEEEvvEEEEvNT_6ParamsE)
        /*020c*/ 	.short	0x0210
        /*020e*/ 	.short	0x0470


	//----- nvinfo : EIATTR_SW_WAR
	.align		4
.L_43:
        /*0210*/ 	.byte	0x04, 0x36
        /*0212*/ 	.short	(.L_45 - .L_44)
.L_44:
        /*0214*/ 	.word	0x00000008
.L_45:


//--------------------- .nv.callgraph             --------------------------
	.section	.nv.callgraph,"",@"SHT_CUDA_CALLGRAPH"
	.align	4
	.sectionentsize	8
	.align		4
        /*0000*/ 	.word	0x00000000
	.align		4
        /*0004*/ 	.word	0xffffffff
	.align		4
        /*0008*/ 	.word	index@(_ZN7cutlass13device_kernelINS_4gemm6kernel13GemmUniversalIN4cute5tupleIJiiiiEEENS1_10collective13CollectiveMmaINS1_34MainloopSm90TmaGmmaWarpSpecializedILi2ENS5_IJNS4_1CILi4EEESB_NSA_ILi1EEEEEENS1_35KernelTmaWarpSpecializedCooperativeEEENS5_IJNSA_ILi256EEENSA_ILi128EEENSA_ILi64EEEEEENS_10tfloat32_tENS5_IJlSC_lEEESK_SL_NS4_8TiledMMAINS4_8MMA_AtomIJNS4_4SM904GMMA30MMA_64x128x8_F32TF32TF32_SS_TNILNSP_7ScaleInE1ELSR_1EEEEEENS4_6LayoutINS5_IJNSA_ILi2EEESC_SC_EEENS5_IJSC_NSA_ILi0EEESX_EEEEENS5_IJNS4_10UnderscoreES10_S10_EEEEENS4_23SM90_TMA_LOAD_MULTICASTENS4_14ComposedLayoutINS4_7SwizzleILi3ELi4ELi3EEENS4_18smem_ptr_flag_bitsILi32EEENSU_INS5_IJNSA_ILi8EEENSA_ILi32EEEEEENS5_IJS1A_SC_EEEEEEEvNS4_8identityES13_S1E_vS1F_EENS_8epilogue10collective6detail29Sm90TmaWarpSpecializedAdapterINS1I_15DefaultEpilogueISK_SL_SL_NS1H_6thread17LinearCombinationISK_Li1EffLNS1M_9ScaleType4KindE0ELNS_15FloatRoundStyleE2ESK_EENS1_15EpilogueDefaultEEEEEvvEEEEvNT_6ParamsE)
	.align		4
        /*000c*/ 	.word	index@(__assertfail)
	.align		4
        /*0010*/ 	.word	0x00000000
	.align		4
        /*0014*/ 	.word	0xfffffffe
	.align		4
        /*0018*/ 	.word	0x00000000
	.align		4
        /*001c*/ 	.word	0xfffffffd
	.align		4
        /*0020*/ 	.word	0x00000000
	.align		4
        /*0024*/ 	.word	0xfffffffc


//--------------------- .nv.constant4             --------------------------
	.section	.nv.constant4,"a",@progbits
	.align	8
	.align		8
.nv.constant4:
        /*0000*/ 	.dword	__assertfail
	.align		8
        /*0008*/ 	.dword	__unnamed_1
	.align		8
        /*0010*/ 	.dword	_ZN40_INTERNAL_0af568bd_4_k_cu_2e94305e_216834cuda3std3__45__cpo5beginE
	.align		8
        /*0018*/ 	.dword	_ZN40_INTERNAL_0af568bd_4_k_cu_2e94305e_216834cuda3std3__45__cpo3endE
	.align		8
        /*0020*/ 	.dword	_ZN40_INTERNAL_0af568bd_4_k_cu_2e94305e_216834cuda3std3__45__cpo6cbeginE
	.align		8
        /*0028*/ 	.dword	_ZN40_INTERNAL_0af568bd_4_k_cu_2e94305e_216834cuda3std3__45__cpo4cendE
	.align		8
        /*0030*/ 	.dword	_ZN40_INTERNAL_0af568bd_4_k_cu_2e94305e_216834cuda3std3__442_GLOBAL__N__0af568bd_4_k_cu_2e94305e_216836ignoreE
	.align		8
        /*0038*/ 	.dword	_ZN40_INTERNAL_0af568bd_4_k_cu_2e94305e_216834cuda3std3__419piecewise_constructE
	.align		8
        /*0040*/ 	.dword	_ZN40_INTERNAL_0af568bd_4_k_cu_2e94305e_216834cuda3std3__48in_placeE
	.align		8
        /*0048*/ 	.dword	_ZN40_INTERNAL_0af568bd_4_k_cu_2e94305e_216834cuda3std6ranges3__45__cpo4swapE
	.align		8
        /*0050*/ 	.dword	_ZN40_INTERNAL_0af568bd_4_k_cu_2e94305e_216834cuda3std6ranges3__45__cpo9iter_moveE
	.align		8
        /*0058*/ 	.dword	_ZN40_INTERNAL_0af568bd_4_k_cu_2e94305e_216834cute7productE
	.align		8
        /*0060*/ 	.dword	_ZN40_INTERNAL_0af568bd_4_k_cu_2e94305e_216834cute1_E
	.align		8
        /*0068*/ 	.dword	$str$22
	.align		8
        /*0070*/ 	.dword	$str$23


//--------------------- .text._ZN7cutlass13device_kernelINS_4gemm6kernel13GemmUniversalIN4cute5tupleIJiiiiEEENS1_10collective13CollectiveMmaINS1_34MainloopSm90TmaGmmaWarpSpecializedILi2ENS5_IJNS4_1CILi4EEESB_NSA_ILi1EEEEEENS1_35KernelTmaWarpSpecializedCooperativeEEENS5_IJNSA_ILi256EEENSA_ILi128EEENSA_ILi64EEEEEENS_10tfloat32_tENS5_IJlSC_lEEESK_SL_NS4_8TiledMMAINS4_8MMA_AtomIJNS4_4SM904GMMA30MMA_64x128x8_F32TF32TF32_SS_TNILNSP_7ScaleInE1ELSR_1EEEEEENS4_6LayoutINS5_IJNSA_ILi2EEESC_SC_EEENS5_IJSC_NSA_ILi0EEESX_EEEEENS5_IJNS4_10UnderscoreES10_S10_EEEEENS4_23SM90_TMA_LOAD_MULTICASTENS4_14ComposedLayoutINS4_7SwizzleILi3ELi4ELi3EEENS4_18smem_ptr_flag_bitsILi32EEENSU_INS5_IJNSA_ILi8EEENSA_ILi32EEEEEENS5_IJS1A_SC_EEEEEEEvNS4_8identityES13_S1E_vS1F_EENS_8epilogue10collective6detail29Sm90TmaWarpSpecializedAdapterINS1I_15DefaultEpilogueISK_SL_SL_NS1H_6thread17LinearCombinationISK_Li1EffLNS1M_9ScaleType4KindE0ELNS_15FloatRoundStyleE2ESK_EENS1_15EpilogueDefaultEEEEEvvEEEEvNT_6ParamsE --------------------------
	.section	.text._ZN7cutlass13device_kernelINS_4gemm6kernel13GemmUniversalIN4cute5tupleIJiiiiEEENS1_10collective13CollectiveMmaINS1_34MainloopSm90TmaGmmaWarpSpecializedILi2ENS5_IJNS4_1CILi4EEESB_NSA_ILi1EEEEEENS1_35KernelTmaWarpSpecializedCooperativeEEENS5_IJNSA_ILi256EEENSA_ILi128EEENSA_ILi64EEEEEENS_10tfloat32_tENS5_IJlSC_lEEESK_SL_NS4_8TiledMMAINS4_8MMA_AtomIJNS4_4SM904GMMA30MMA_64x128x8_F32TF32TF32_SS_TNILNSP_7ScaleInE1ELSR_1EEEEEENS4_6LayoutINS5_IJNSA_ILi2EEESC_SC_EEENS5_IJSC_NSA_ILi0EEESX_EEEEENS5_IJNS4_10UnderscoreES10_S10_EEEEENS4_23SM90_TMA_LOAD_MULTICASTENS4_14ComposedLayoutINS4_7SwizzleILi3ELi4ELi3EEENS4_18smem_ptr_flag_bitsILi32EEENSU_INS5_IJNSA_ILi8EEENSA_ILi32EEEEEENS5_IJS1A_SC_EEEEEEEvNS4_8identityES13_S1E_vS1F_EENS_8epilogue10collective6detail29Sm90TmaWarpSpecializedAdapterINS1I_15DefaultEpilogueISK_SL_SL_NS1H_6thread17LinearCombinationISK_Li1EffLNS1M_9ScaleType4KindE0ELNS_15FloatRoundStyleE2ESK_EENS1_15EpilogueDefaultEEEEEvvEEEEvNT_6ParamsE,"ax",@progbits
	.align	128
.text._ZN7cutlass13device_kernelINS_4gemm6kernel13GemmUniversalIN4cute5tupleIJiiiiEEENS1_10collective13CollectiveMmaINS1_34MainloopSm90TmaGmmaWarpSpecializedILi2ENS5_IJNS4_1CILi4EEESB_NSA_ILi1EEEEEENS1_35KernelTmaWarpSpecializedCooperativeEEENS5_IJNSA_ILi256EEENSA_ILi128EEENSA_ILi64EEEEEENS_10tfloat32_tENS5_IJlSC_lEEESK_SL_NS4_8TiledMMAINS4_8MMA_AtomIJNS4_4SM904GMMA30MMA_64x128x8_F32TF32TF32_SS_TNILNSP_7ScaleInE1ELSR_1EEEEEENS4_6LayoutINS5_IJNSA_ILi2EEESC_SC_EEENS5_IJSC_NSA_ILi0EEESX_EEEEENS5_IJNS4_10UnderscoreES10_S10_EEEEENS4_23SM90_TMA_LOAD_MULTICASTENS4_14ComposedLayoutINS4_7SwizzleILi3ELi4ELi3EEENS4_18smem_ptr_flag_bitsILi32EEENSU_INS5_IJNSA_ILi8EEENSA_ILi32EEEEEENS5_IJS1A_SC_EEEEEEEvNS4_8identityES13_S1E_vS1F_EENS_8epilogue10collective6detail29Sm90TmaWarpSpecializedAdapterINS1I_15DefaultEpilogueISK_SL_SL_NS1H_6thread17LinearCombinationISK_Li1EffLNS1M_9ScaleType4KindE0ELNS_15FloatRoundStyleE2ESK_EENS1_15EpilogueDefaultEEEEEvvEEEEvNT_6ParamsE:
        .type           _ZN7cutlass13device_kernelINS_4gemm6kernel13GemmUniversalIN4cute5tupleIJiiiiEEENS1_10collective13CollectiveMmaINS1_34MainloopSm90TmaGmmaWarpSpecializedILi2ENS5_IJNS4_1CILi4EEESB_NSA_ILi1EEEEEENS1_35KernelTmaWarpSpecializedCooperativeEEENS5_IJNSA_ILi256EEENSA_ILi128EEENSA_ILi64EEEEEENS_10tfloat32_tENS5_IJlSC_lEEESK_SL_NS4_8TiledMMAINS4_8MMA_AtomIJNS4_4SM904GMMA30MMA_64x128x8_F32TF32TF32_SS_TNILNSP_7ScaleInE1ELSR_1EEEEEENS4_6LayoutINS5_IJNSA_ILi2EEESC_SC_EEENS5_IJSC_NSA_ILi0EEESX_EEEEENS5_IJNS4_10UnderscoreES10_S10_EEEEENS4_23SM90_TMA_LOAD_MULTICASTENS4_14ComposedLayoutINS4_7SwizzleILi3ELi4ELi3EEENS4_18smem_ptr_flag_bitsILi32EEENSU_INS5_IJNSA_ILi8EEENSA_ILi32EEEEEENS5_IJS1A_SC_EEEEEEEvNS4_8identityES13_S1E_vS1F_EENS_8epilogue10collective6detail29Sm90TmaWarpSpecializedAdapterINS1I_15DefaultEpilogueISK_SL_SL_NS1H_6thread17LinearCombinationISK_Li1EffLNS1M_9ScaleType4KindE0ELNS_15FloatRoundStyleE2ESK_EENS1_15EpilogueDefaultEEEEEvvEEEEvNT_6ParamsE,@function
        .size           _ZN7cutlass13device_kernelINS_4gemm6kernel13GemmUniversalIN4cute5tupleIJiiiiEEENS1_10collective13CollectiveMmaINS1_34MainloopSm90TmaGmmaWarpSpecializedILi2ENS5_IJNS4_1CILi4EEESB_NSA_ILi1EEEEEENS1_35KernelTmaWarpSpecializedCooperativeEEENS5_IJNSA_ILi256EEENSA_ILi128EEENSA_ILi64EEEEEENS_10tfloat32_tENS5_IJlSC_lEEESK_SL_NS4_8TiledMMAINS4_8MMA_AtomIJNS4_4SM904GMMA30MMA_64x128x8_F32TF32TF32_SS_TNILNSP_7ScaleInE1ELSR_1EEEEEENS4_6LayoutINS5_IJNSA_ILi2EEESC_SC_EEENS5_IJSC_NSA_ILi0EEESX_EEEEENS5_IJNS4_10UnderscoreES10_S10_EEEEENS4_23SM90_TMA_LOAD_MULTICASTENS4_14ComposedLayoutINS4_7SwizzleILi3ELi4ELi3EEENS4_18smem_ptr_flag_bitsILi32EEENSU_INS5_IJNSA_ILi8EEENSA_ILi32EEEEEENS5_IJS1A_SC_EEEEEEEvNS4_8identityES13_S1E_vS1F_EENS_8epilogue10collective6detail29Sm90TmaWarpSpecializedAdapterINS1I_15DefaultEpilogueISK_SL_SL_NS1H_6thread17LinearCombinationISK_Li1EffLNS1M_9ScaleType4KindE0ELNS_15FloatRoundStyleE2ESK_EENS1_15EpilogueDefaultEEEEEvvEEEEvNT_6ParamsE,(.L_x_319 - _ZN7cutlass13device_kernelINS_4gemm6kernel13GemmUniversalIN4cute5tupleIJiiiiEEENS1_10collective13CollectiveMmaINS1_34MainloopSm90TmaGmmaWarpSpecializedILi2ENS5_IJNS4_1CILi4EEESB_NSA_ILi1EEEEEENS1_35KernelTmaWarpSpecializedCooperativeEEENS5_IJNSA_ILi256EEENSA_ILi128EEENSA_ILi64EEEEEENS_10tfloat32_tENS5_IJlSC_lEEESK_SL_NS4_8TiledMMAINS4_8MMA_AtomIJNS4_4SM904GMMA30MMA_64x128x8_F32TF32TF32_SS_TNILNSP_7ScaleInE1ELSR_1EEEEEENS4_6LayoutINS5_IJNSA_ILi2EEESC_SC_EEENS5_IJSC_NSA_ILi0EEESX_EEEEENS5_IJNS4_10UnderscoreES10_S10_EEEEENS4_23SM90_TMA_LOAD_MULTICASTENS4_14ComposedLayoutINS4_7SwizzleILi3ELi4ELi3EEENS4_18smem_ptr_flag_bitsILi32EEENSU_INS5_IJNSA_ILi8EEENSA_ILi32EEEEEENS5_IJS1A_SC_EEEEEEEvNS4_8identityES13_S1E_vS1F_EENS_8epilogue10collective6detail29Sm90TmaWarpSpecializedAdapterINS1I_15DefaultEpilogueISK_SL_SL_NS1H_6thread17LinearCombinationISK_Li1EffLNS1M_9ScaleType4KindE0ELNS_15FloatRoundStyleE2ESK_EENS1_15EpilogueDefaultEEEEEvvEEEEvNT_6ParamsE)
        .other          _ZN7cutlass13device_kernelINS_4gemm6kernel13GemmUniversalIN4cute5tupleIJiiiiEEENS1_10collective13CollectiveMmaINS1_34MainloopSm90TmaGmmaWarpSpecializedILi2ENS5_IJNS4_1CILi4EEESB_NSA_ILi1EEEEEENS1_35KernelTmaWarpSpecializedCooperativeEEENS5_IJNSA_ILi256EEENSA_ILi128EEENSA_ILi64EEEEEENS_10tfloat32_tENS5_IJlSC_lEEESK_SL_NS4_8TiledMMAINS4_8MMA_AtomIJNS4_4SM904GMMA30MMA_64x128x8_F32TF32TF32_SS_TNILNSP_7ScaleInE1ELSR_1EEEEEENS4_6LayoutINS5_IJNSA_ILi2EEESC_SC_EEENS5_IJSC_NSA_ILi0EEESX_EEEEENS5_IJNS4_10UnderscoreES10_S10_EEEEENS4_23SM90_TMA_LOAD_MULTICASTENS4_14ComposedLayoutINS4_7SwizzleILi3ELi4ELi3EEENS4_18smem_ptr_flag_bitsILi32EEENSU_INS5_IJNSA_ILi8EEENSA_ILi32EEEEEENS5_IJS1A_SC_EEEEEEEvNS4_8identityES13_S1E_vS1F_EENS_8epilogue10collective6detail29Sm90TmaWarpSpecializedAdapterINS1I_15DefaultEpilogueISK_SL_SL_NS1H_6thread17LinearCombinationISK_Li1EffLNS1M_9ScaleType4KindE0ELNS_15FloatRoundStyleE2ESK_EENS1_15EpilogueDefaultEEEEEvvEEEEvNT_6ParamsE,@"STO_CUDA_ENTRY STV_DEFAULT"
_ZN7cutlass13device_kernelINS_4gemm6kernel13GemmUniversalIN4cute5tupleIJiiiiEEENS1_10collective13CollectiveMmaINS1_34MainloopSm90TmaGmmaWarpSpecializedILi2ENS5_IJNS4_1CILi4EEESB_NSA_ILi1EEEEEENS1_35KernelTmaWarpSpecializedCooperativeEEENS5_IJNSA_ILi256EEENSA_ILi128EEENSA_ILi64EEEEEENS_10tfloat32_tENS5_IJlSC_lEEESK_SL_NS4_8TiledMMAINS4_8MMA_AtomIJNS4_4SM904GMMA30MMA_64x128x8_F32TF32TF32_SS_TNILNSP_7ScaleInE1ELSR_1EEEEEENS4_6LayoutINS5_IJNSA_ILi2EEESC_SC_EEENS5_IJSC_NSA_ILi0EEESX_EEEEENS5_IJNS4_10UnderscoreES10_S10_EEEEENS4_23SM90_TMA_LOAD_MULTICASTENS4_14ComposedLayoutINS4_7SwizzleILi3ELi4ELi3EEENS4_18smem_ptr_flag_bitsILi32EEENSU_INS5_IJNSA_ILi8EEENSA_ILi32EEEEEENS5_IJS1A_SC_EEEEEEEvNS4_8identityES13_S1E_vS1F_EENS_8epilogue10collective6detail29Sm90TmaWarpSpecializedAdapterINS1I_15DefaultEpilogueISK_SL_SL_NS1H_6thread17LinearCombinationISK_Li1EffLNS1M_9ScaleType4KindE0ELNS_15FloatRoundStyleE2ESK_EENS1_15EpilogueDefaultEEEEEvvEEEEvNT_6ParamsE:
[----:B------:R-:W0:Y:S01]  /*0000*/  LDC R1, c[0x0][0x28] ;  /* 0x00000a00ff017b82 */ /* 0x000e220000000800 */
[----:B------:R-:W1:Y:S01]  /*0010*/  S2R R18, SR_TID.X ;  /* 0x0000000000127919 */ /* 0x000e620000002100 */
[----:B------:R-:W-:Y:S01]  /*0020*/  ELECT P0, URZ, PT ;  /* 0x00000000003f782f */ /* 0x000fe20003800000 */
[----:B------:R-:W-:Y:S01]  /*0030*/  BSSY B0, `(.L_x_0) ;  /* 0x000000f000007945 */ /* 0x000fe20003800000 */
[--C-:B-1----:R-:W-:Y:S02]  /*0040*/  SHF.R.U32.HI R0, RZ, 0x5, R18.reuse ;  /* 0x00000005ff007819 */ /* 0x102fe40000011612 */
[----:B------:R-:W-:-:S03]  /*0050*/  SHF.R.U32.HI R3, RZ, 0x7, R18 ;  /* 0x00000007ff037819 */ /* 0x000fc60000011612 */
[----:B------:R-:W1:Y:S04]  /*0060*/  SHFL.IDX PT, R2, R0, RZ, 0x1f ;  /* 0x00001fff00027589 */ /* 0x000e6800000e0000 */
[----:B------:R2:W3:Y:S01]  /*0070*/  SHFL.IDX PT, R5, R3, RZ, 0x1f ;  /* 0x00001fff03057589 */ /* 0x0004e200000e0000 */
[----:B-1----:R-:W-:-:S13]  /*0080*/  ISETP.NE.OR P0, PT, R2, RZ, !P0 ;  /* 0x000000ff0200720c */ /* 0x002fda0004705670 */
[----:B0-23--:R-:W-:Y:S05]  /*0090*/  @P0 BRA `(.L_x_1) ;  /* 0x0000000000200947 */ /* 0x00dfea0003800000 */
[----:B------:R-:W-:Y:S02]  /*00a0*/  ULDC.64 UR4, c[0x0][0x198] ;  /* 0x0000660000047ab9 */ /* 0x000fe40000000a00 */
[----:B------:R-:W-:Y:S02]  /*00b0*/  UIADD3 UR6, UP0, UR4, 0xf0, URZ ;  /* 0x000000f004067890 */ /* 0x000fe4000ff1e03f */
[----:B------:R-:W-:Y:S02]  /*00c0*/  UIADD3 UR4, UP1, UR4, 0x1f0, URZ ;  /* 0x000001f004047890 */ /* 0x000fe4000ff3e03f */
[----:B------:R-:W-:Y:S02]  /*00d0*/  UIADD3.X UR7, URZ, UR5, URZ, UP0, !UPT ;  /* 0x000000053f077290 */ /* 0x000fe400087fe43f */
[----:B------:R-:W-:-:S07]  /*00e0*/  UIADD3.X UR5, URZ, UR5, URZ, UP1, !UPT ;  /* 0x000000053f057290 */ /* 0x000fce0008ffe43f */
[----:B------:R0:W-:Y:S02]  /*00f0*/  UTMACCTL.PF [UR6] ;  /* 0x00000000060079b9 */ /* 0x0001e40008040000 */
[----:B------:R0:W-:Y:S02]  /*0100*/  UTMACCTL.PF [UR4] ;  /* 0x00000000040079b9 */ /* 0x0001e40008040000 */
[----:B0-----:R-:W-:Y:S01]  /*0110*/  NOP ;  /* 0x0000000000007918 */ /* 0x001fe20000000000 */
.L_x_1:
[----:B------:R-:W-:Y:S05]  /*0120*/  BSYNC B0 ;  /* 0x0000000000007941 */ /* 0x000fea0003800000 */
.L_x_0:
[----:B------:R-:W0:Y:S02]  /*0130*/  SHFL.IDX PT, R3, R0, RZ, 0x1f ;  /* 0x00001fff00037589 */ /* 0x000e2400000e0000 */
[----:B0-----:R-:W-:-:S13]  /*0140*/  ISETP.NE.AND P0, PT, R3, RZ, PT ;  /* 0x000000ff0300720c */ /* 0x001fda0003f05270 */
[----:B------:R-:W-:Y:S05]  /*0150*/  @P0 BRA `(.L_x_2) ;  /* 0x0000000000480947 */ /* 0x000fea0003800000 */
[----:B------:R-:W0:Y:S01]  /*0160*/  S2UR UR8, SR_CgaCtaId ;  /* 0x00000000000879c3 */ /* 0x000e220000008800 */
[----:B------:R-:W-:Y:S01]  /*0170*/  UMOV UR4, 0x400 ;  /* 0x0000040000047882 */ /* 0x000fe20000000000 */
[----:B------:R-:W-:Y:S01]  /*0180*/  UMOV UR5, 0x1 ;  /* 0x0000000100057882 */ /* 0x000fe20000000000 */
[----:B------:R-:W-:Y:S01]  /*0190*/  UMOV UR6, 0xe ;  /* 0x0000000e00067882 */ /* 0x000fe20000000000 */
[----:B------:R-:W-:Y:S01]  /*01a0*/  ELECT P0, URZ, PT ;  /* 0x00000000003f782f */ /* 0x000fe20003800000 */
[----:B------:R-:W-:-:S04]  /*01b0*/  UIADD3 UR6, -UR6, 0x100000, URZ ;  /* 0x0010000006067890 */ /* 0x000fc8000fffe13f */
[----:B------:R-:W-:Y:S02]  /*01c0*/  USHF.L.U32 UR7, UR6, 0xb, URZ ;  /* 0x0000000b06077899 */ /* 0x000fe4000800063f */
[----:B------:R-:W-:Y:S02]  /*01d0*/  USHF.L.U32 UR6, UR6, 0x1, URZ ;  /* 0x0000000106067899 */ /* 0x000fe4000800063f */
[----:B0-----:R-:W-:Y:S02]  /*01e0*/  ULEA UR8, UR8, UR4, 0x18 ;  /* 0x0000000408087291 */ /* 0x001fe4000f8ec03f */
[----:B------:R-:W-:-:S04]  /*01f0*/  UIADD3 UR4, -UR5, 0x100000, URZ ;  /* 0x0010000005047890 */ /* 0x000fc8000fffe13f */
[----:B------:R-:W-:Y:S02]  /*0200*/  USHF.L.U32 UR5, UR4, 0xb, URZ ;  /* 0x0000000b04057899 */ /* 0x000fe4000800063f */
[----:B------:R-:W-:Y:S01]  /*0210*/  USHF.L.U32 UR4, UR4, 0x1, URZ ;  /* 0x0000000104047899 */ /* 0x000fe2000800063f */
[----:B------:R-:W0:Y:S11]  /*0220*/  FENCE.VIEW.ASYNC.S ;  /* 0x00000000000073c6 */ /* 0x000e360000000000 */
[----:B0-----:R0:W1:Y:S01]  /*0230*/  SYNCS.EXCH.64 URZ, [UR8], UR4 ;  /* 0x00000004083f75b2 */ /* 0x0010620008000100 */
[----:B------:R0:W2:Y:S01]  /*0240*/  SYNCS.EXCH.64 URZ, [UR8+0x10], UR6 ;  /* 0x00001006083f75b2 */ /* 0x0000a20008000100 */
[----:B------:R0:W3:Y:S01]  /*0250*/  SYNCS.EXCH.64 URZ, [UR8+0x8], UR4 ;  /* 0x00000804083f75b2 */ /* 0x0000e20008000100 */
[----:B------:R0:W4:Y:S01]  /*0260*/  SYNCS.EXCH.64 URZ, [UR8+0x18], UR6 ;  /* 0x00001806083f75b2 */ /* 0x0001220008000100 */
[----:B------:R-:W-:Y:S01]  /*0270*/  NOP ;  /* 0x0000000000007918 */ /* 0x000fe20000000000 */
.L_x_2:
[----:B------:R-:W-:Y:S01]  /*0280*/  SHF.R.S32.HI R7, RZ, 0x1f, R18 ;  /* 0x0000001fff077819 */ /* 0x000fe20000011412 */
[----:B------:R-:W5:Y:S01]  /*0290*/  SHFL.IDX PT, R0, R0, RZ, 0x1f ;  /* 0x00001fff00007589 */ /* 0x000f6200000e0000 */
[----:B0-----:R-:W0:Y:S01]  /*02a0*/  S2UR UR8, SR_CTAID.X ;  /* 0x00000000000879c3 */ /* 0x001e220000002500 */
[----:B------:R-:W-:Y:S02]  /*02b0*/  ELECT P0, URZ, PT ;  /* 0x00000000003f782f */ /* 0x000fe40003800000 */
[----:B------:R-:W-:Y:S01]  /*02c0*/  LEA.HI R7, R7, R18, RZ, 0x7 ;  /* 0x0000001207077211 */ /* 0x000fe200078f38ff */
[----:B------:R-:W1:Y:S01]  /*02d0*/  S2R R4, SR_CTAID.Y ;  /* 0x0000000000047919 */ /* 0x000e620000002600 */
[----:B------:R-:W-:Y:S01]  /*02e0*/  SHF.R.S32.HI R8, RZ, 0x1f, R3 ;  /* 0x0000001fff087819 */ /* 0x000fe20000011403 */
[----:B------:R-:W-:Y:S01]  /*02f0*/  ULDC UR4, c[0x0][0x150] ;  /* 0x0000540000047ab9 */ /* 0x000fe20000000800 */
[----:B------:R-:W-:Y:S01]  /*0300*/  LOP3.LUT R7, R7, 0xffffff80, RZ, 0xc0, !PT ;  /* 0xffffff8007077812 */ /* 0x000fe200078ec0ff */
[----:B------:R-:W-:Y:S01]  /*0310*/  NOP ;  /* 0x0000000000007918 */ /* 0x000fe20000000000 */
[----:B------:R-:W-:Y:S01]  /*0320*/  LEA.HI R8, R8, R3, RZ, 0x2 ;  /* 0x0000000308087211 */ /* 0x000fe200078f10ff */
[----:B------:R-:W2:Y:S01]  /*0330*/  LDC R10, c[0x0][0x144] ;  /* 0x00005100ff0a7b82 */ /* 0x000ea20000000800 */
[----:B------:R-:W-:Y:S01]  /*0340*/  NOP ;  /* 0x0000000000007918 */ /* 0x000fe20000000000 */
[----:B------:R-:W-:Y:S01]  /*0350*/  IMAD.IADD R6, R18, 0x1, -R7 ;  /* 0x0000000112067824 */ /* 0x000fe200078e0a07 */
[----:B------:R-:W-:Y:S01]  /*0360*/  LOP3.LUT R8, R8, 0x3ffffffc, RZ, 0xc0, !PT ;  /* 0x3ffffffc08087812 */ /* 0x000fe200078ec0ff */
[----:B------:R-:W-:Y:S01]  /*0370*/  IMAD.MOV.U32 R22, RZ, RZ, 0x1 ;  /* 0x00000001ff167424 */ /* 0x000fe200078e00ff */
[----:B------:R-:W-:-:S02]  /*0380*/  ISETP.NE.AND P3, PT, R5, RZ, PT ;  /* 0x000000ff0500720c */ /* 0x000fc40003f65270 */
[----:B------:R-:W-:Y:S01]  /*0390*/  SHF.R.S32.HI R7, RZ, 0x1f, R6 ;  /* 0x0000001fff077819 */ /* 0x000fe20000011406 */
[----:B------:R-:W-:Y:S01]  /*03a0*/  IMAD.IADD R8, R3, 0x1, -R8 ;  /* 0x0000000103087824 */ /* 0x000fe200078e0a08 */
[----:B------:R-:W3:Y:S02]  /*03b0*/  LDC R12, c[0x0][0x140] ;  /* 0x00005000ff0c7b82 */ /* 0x000ee40000000800 */
[----:B------:R-:W-:Y:S02]  /*03c0*/  LEA.HI R7, R7, R6, RZ, 0x3 ;  /* 0x0000000607077211 */ /* 0x000fe400078f18ff */
[----:B-----5:R-:W-:Y:S02]  /*03d0*/  ISETP.NE.OR P0, PT, R0, RZ, !P0 ;  /* 0x000000ff0000720c */ /* 0x020fe40004705670 */
[--C-:B------:R-:W-:Y:S02]  /*03e0*/  SHF.R.S32.HI R0, RZ, 0x3, R7.reuse ;  /* 0x00000003ff007819 */ /* 0x100fe40000011407 */
[----:B------:R-:W-:-:S02]  /*03f0*/  SHF.R.S32.HI R7, RZ, 0x1f, R7 ;  /* 0x0000001fff077819 */ /* 0x000fc40000011407 */
[----:B0-----:R-:W-:Y:S02]  /*0400*/  I2FP.F32.U32 R9, UR8 ;  /* 0x0000000800097c45 */ /* 0x001fe40008201000 */
[----:B------:R-:W-:-:S03]  /*0410*/  LEA.HI R7, R7, R0, RZ, 0x2 ;  /* 0x0000000007077211 */ /* 0x000fc600078f10ff */
[----:B------:R-:W-:Y:S01]  /*0420*/  FMUL R9, R9, UR4 ;  /* 0x0000000409097c20 */ /* 0x000fe20008400000 */
[----:B------:R-:W-:Y:S01]  /*0430*/  LOP3.LUT R7, R7, 0xfffffffc, RZ, 0xc0, !PT ;  /* 0xfffffffc07077812 */ /* 0x000fe200078ec0ff */
[----:B------:R-:W-:Y:S01]  /*0440*/  VOTEU.ALL UP0, P0 ;  /* 0x00000000003f7886 */ /* 0x000fe20000000000 */
[----:B-1----:R-:W-:Y:S01]  /*0450*/  I2FP.F32.U32 R11, R4 ;  /* 0x00000004000b7245 */ /* 0x002fe20000201000 */
[----:B------:R-:W-:Y:S01]  /*0460*/  ULDC UR4, c[0x0][0x154] ;  /* 0x0000550000047ab9 */ /* 0x000fe20000000800 */
[----:B------:R-:W-:Y:S01]  /*0470*/  VOTEU.ALL UP1, P0 ;  /* 0x00000000003f7886 */ /* 0x000fe20000020000 */
[----:B------:R-:W-:Y:S01]  /*0480*/  IMAD.IADD R7, R0, 0x1, -R7 ;  /* 0x0000000100077824 */ /* 0x000fe200078e0a07 */
[----:B------:R-:W0:Y:S01]  /*0490*/  F2I.U32.TRUNC.NTZ R9, R9 ;  /* 0x0000000900097305 */ /* 0x000e22000020f000 */
[----:B------:R-:W1:Y:S01]  /*04a0*/  @!UP0 S2UR UR7, SR_CgaCtaId ;  /* 0x00000000000789c3 */ /* 0x000e620000008800 */
[----:B------:R-:W-:Y:S01]  /*04b0*/  @!UP0 UMOV UR6, 0x400 ;  /* 0x0000040000068882 */ /* 0x000fe20000000000 */
[----:B------:R-:W-:Y:S01]  /*04c0*/  IMAD R8, R8, 0x4, R7 ;  /* 0x0000000408087824 */ /* 0x000fe200078e0207 */
[----:B---3--:R-:W-:-:S04]  /*04d0*/  ISETP.EQ.U32.AND P2, PT, R12, 0x1, PT ;  /* 0x000000010c00780c */ /* 0x008fc80003f42070 */
[----:B------:R-:W-:-:S04]  /*04e0*/  SHF.R.S32.HI R3, RZ, 0x1f, R8 ;  /* 0x0000001fff037819 */ /* 0x000fc80000011408 */
[----:B------:R-:W-:Y:S01]  /*04f0*/  LEA.HI R0, R3, R8, RZ, 0x2 ;  /* 0x0000000803007211 */ /* 0x000fe200078f10ff */
[----:B0-----:R-:W-:-:S03]  /*0500*/  IMAD.MOV R7, RZ, RZ, -R9 ;  /* 0x000000ffff077224 */ /* 0x001fc600078e0a09 */
[----:B------:R-:W-:Y:S01]  /*0510*/  LOP3.LUT R9, R0, 0xfffffffc, RZ, 0xc0, !PT ;  /* 0xfffffffc00097812 */ /* 0x000fe200078ec0ff */
[----:B--2---:R-:W-:Y:S02]  /*0520*/  IMAD R3, R10, R7, UR8 ;  /* 0x000000080a037e24 */ /* 0x004fe4000f8e0207 */
[----:B------:R-:W-:Y:S02]  /*0530*/  FMUL R10, R11, UR4 ;  /* 0x000000040b0a7c20 */ /* 0x000fe40008400000 */
[C---:B------:R-:W-:Y:S01]  /*0540*/  IMAD.IADD R0, R8.reuse, 0x1, -R9 ;  /* 0x0000000108007824 */ /* 0x040fe200078e0a09 */
[----:B------:R-:W0:Y:S01]  /*0550*/  LDC R7, c[0x0][0x148] ;  /* 0x00005200ff077b82 */ /* 0x000e220000000800 */
[----:B------:R-:W-:Y:S01]  /*0560*/  SHF.R.S32.HI R9, RZ, 0x1f, R2 ;  /* 0x0000001fff097819 */ /* 0x000fe20000011402 */
[----:B------:R-:W-:Y:S01]  /*0570*/  IMAD.SHL.U32 R11, R8, 0x4, RZ ;  /* 0x00000004080b7824 */ /* 0x000fe200078e00ff */
[----:B------:R-:W-:Y:S01]  /*0580*/  UMOV UR4, 0x20 ;  /* 0x0000002000047882 */ /* 0x000fe20000000000 */
[----:B------:R-:W-:Y:S01]  /*0590*/  ISETP.NE.AND P4, PT, R0, R3, PT ;  /* 0x000000030000720c */ /* 0x000fe20003f85270 */
[----:B------:R-:W2:Y:S01]  /*05a0*/  F2I.U32.TRUNC.NTZ R10, R10 ;  /* 0x0000000a000a7305 */ /* 0x000ea2000020f000 */
[----:B------:R-:W-:Y:S01]  /*05b0*/  LEA.HI R9, R9, R2, RZ, 0x2 ;  /* 0x0000000209097211 */ /* 0x000fe200078f10ff */
[----:B------:R-:W-:-:S04]  /*05c0*/  @!UP0 UIADD3 UR4, -UR4, 0x100000, URZ ;  /* 0x0010000004048890 */ /* 0x000fc8000fffe13f */
[----:B------:R-:W-:Y:S02]  /*05d0*/  @!UP0 USHF.L.U32 UR5, UR4, 0xb, URZ ;  /* 0x0000000b04058899 */ /* 0x000fe4000800063f */
[----:B------:R-:W-:Y:S01]  /*05e0*/  @!UP0 USHF.L.U32 UR4, UR4, 0x1, URZ ;  /* 0x0000000104048899 */ /* 0x000fe2000800063f */
[----:B------:R-:W-:Y:S01]  /*05f0*/  LOP3.LUT R152, R8, 0xc, R11, 0x78, !PT ;  /* 0x0000000c08987812 */ /* 0x000fe200078e780b */
[----:B-1----:R-:W-:Y:S01]  /*0600*/  @!UP0 ULEA UR6, UR7, UR6, 0x18 ;  /* 0x0000000607068291 */ /* 0x002fe2000f8ec03f */
[----:B------:R-:W-:Y:S01]  /*0610*/  LOP3.LUT R9, R9, 0xfffffffc, RZ, 0xc0, !PT ;  /* 0xfffffffc09097812 */ /* 0x000fe200078ec0ff */
[----:B------:R-:W-:Y:S01]  /*0620*/  VOTEU.ALL UP0, P0 ;  /* 0x00000000003f7886 */ /* 0x000fe20000000000 */
[----:B------:R-:W-:Y:S01]  /*0630*/  LOP3.LUT P0, RZ, R6, 0x7, RZ, 0xc0, !PT ;  /* 0x0000000706ff7812 */ /* 0x000fe2000780c0ff */
[----:B------:R-:W-:Y:S02]  /*0640*/  VIADD R6, R5, 0xffffffff ;  /* 0xffffffff05067836 */ /* 0x000fe40000000000 */
[----:B------:R-:W-:Y:S01]  /*0650*/  IMAD.IADD R0, R2, 0x1, -R9 ;  /* 0x0000000102007824 */ /* 0x000fe200078e0a09 */
[----:B------:R-:W-:-:S02]  /*0660*/  ISETP.LT.U32.AND P0, PT, R152, 0x10, !P0 ;  /* 0x000000109800780c */ /* 0x000fc40004701070 */
[----:B------:R-:W-:Y:S01]  /*0670*/  @P4 SHF.R.S32.HI R9, RZ, 0x1f, R152 ;  /* 0x0000001fff094819 */ /* 0x000fe20000011498 */
[----:B--2---:R-:W-:Y:S01]  /*0680*/  IMAD.MOV R20, RZ, RZ, -R10 ;  /* 0x000000ffff147224 */ /* 0x004fe200078e0a0a */
[C---:B------:R-:W-:Y:S01]  /*0690*/  ISETP.NE.AND P1, PT, R0.reuse, 0x3, PT ;  /* 0x000000030000780c */ /* 0x040fe20003f25270 */
[----:B------:R-:W1:Y:S02]  /*06a0*/  FENCE.VIEW.ASYNC.S ;  /* 0x00000000000073c6 */ /* 0x000e640000000000 */
[----:B-1----:R1:W2:Y:S01]  /*06b0*/  @!UP0 SYNCS.EXCH.64 URZ, [UR6+0x30], UR4 ;  /* 0x00003004063f85b2 */ /* 0x0022a20008000100 */
[----:B------:R-:W-:Y:S01]  /*06c0*/  @P4 LEA.HI R9, R9, R152, RZ, 0x2 ;  /* 0x0000009809094211 */ /* 0x000fe200078f10ff */
[----:B0-----:R-:W-:Y:S01]  /*06d0*/  IMAD R2, R7, R20, R4 ;  /* 0x0000001407027224 */ /* 0x001fe200078e0204 */
[----:B------:R-:W-:Y:S02]  /*06e0*/  ISETP.EQ.OR P1, PT, R0, RZ, !P1 ;  /* 0x000000ff0000720c */ /* 0x000fe40004f22670 */
[----:B------:R-:W-:-:S02]  /*06f0*/  @P4 SHF.R.S32.HI R9, RZ, 0x2, R9 ;  /* 0x00000002ff094819 */ /* 0x000fc40000011409 */
[----:B------:R-:W-:Y:S02]  /*0700*/  ISETP.EQ.AND P1, PT, R5, RZ, P1 ;  /* 0x000000ff0500720c */ /* 0x000fe40000f22270 */
[----:B------:R-:W-:Y:S02]  /*0710*/  @P4 ISETP.NE.AND P5, PT, R9, R2, PT ;  /* 0x000000020900420c */ /* 0x000fe40003fa5270 */
[----:B------:R-:W-:Y:S02]  /*0720*/  ISETP.GE.U32.AND P6, PT, R6, 0x2, PT ;  /* 0x000000020600780c */ /* 0x000fe40003fc6070 */
[----:B------:R-:W-:Y:S02]  /*0730*/  SEL R9, RZ, 0x1, !P0 ;  /* 0x00000001ff097807 */ /* 0x000fe40004000000 */
[----:B------:R-:W-:Y:S01]  /*0740*/  @P4 SEL R22, RZ, 0x1, P5 ;  /* 0x00000001ff164807 */ /* 0x000fe20002800000 */
[----:B------:R1:W0:Y:S01]  /*0750*/  @!UP1 SYNCS.EXCH.64 URZ, [UR6+0x38], UR4 ;  /* 0x00003804063f95b2 */ /* 0x0002220008000100 */
[----:B------:R-:W-:Y:S01]  /*0760*/  SEL R19, RZ, 0x1, !P1 ;  /* 0x00000001ff137807 */ /* 0x000fe20004800000 */
[----:B------:R-:W-:Y:S01]  /*0770*/  NOP ;  /* 0x0000000000007918 */ /* 0x000fe20000000000 */
[----:B------:R-:W-:-:S02]  /*0780*/  LOP3.LUT R22, R22, R9, RZ, 0xc0, !PT ;  /* 0x0000000916167212 */ /* 0x000fc400078ec0ff */
[----:B------:R-:W-:Y:S01]  /*0790*/  SEL R19, R19, 0x2, P6 ;  /* 0x0000000213137807 */ /* 0x000fe20003000000 */
[----:B-12---:R-:W-:Y:S06]  /*07a0*/  @!P2 BRA `(.L_x_3) ;  /* 0x000000000008a947 */ /* 0x006fec0003800000 */
[----:B0---4-:R-:W-:Y:S01]  /*07b0*/  UCGABAR_ARV ;  /* 0x00000000000079c7 */ /* 0x011fe20008000000 */
[----:B------:R-:W-:Y:S05]  /*07c0*/  BRA `(.L_x_4) ;  /* 0x0000000000047947 */ /* 0x000fea0003800000 */
.L_x_3:
[----:B0---4-:R-:W-:Y:S01]  /*07d0*/  NOP ;  /* 0x0000000000007918 */ /* 0x011fe20000000000 */
.L_x_4:
[----:B------:R-:W0:Y:S01]  /*07e0*/  LDC R2, c[0x0][0x65c] ;  /* 0x00019700ff027b82 */ /* 0x000e220000000800 */
[----:B------:R-:W-:Y:S02]  /*07f0*/  IMAD.U32 R8, RZ, RZ, UR8 ;  /* 0x00000008ff087e24 */ /* 0x000fe4000f8e00ff */
[----:B------:R-:W-:Y:S01]  /*0800*/  IMAD.MOV.U32 R9, RZ, RZ, RZ ;  /* 0x000000ffff097224 */ /* 0x000fe200078e00ff */
[----:B0-----:R-:W-:-:S04]  /*0810*/  ISETP.NE.AND P1, PT, R2, 0x1, PT ;  /* 0x000000010200780c */ /* 0x001fc80003f25270 */
[----:B------:R-:W-:-:S09]  /*0820*/  P2R R5, PR, RZ, 0x2 ;  /* 0x00000002ff057803 */ /* 0x000fd20000000000 */
[----:B------:R-:W0:Y:S01]  /*0830*/  @P1 LDC R17, c[0x0][0x10] ;  /* 0x00000400ff111b82 */ /* 0x000e220000000800 */
[----:B------:R-:W-:Y:S02]  /*0840*/  @P1 IMAD.MOV.U32 R5, RZ, RZ, RZ ;  /* 0x000000ffff051224 */ /* 0x000fe400078e00ff */
[----:B------:R-:W-:-:S05]  /*0850*/  @P1 IMAD.MOV.U32 R13, RZ, RZ, RZ ;  /* 0x000000ffff0d1224 */ /* 0x000fca00078e00ff */
[----:B------:R-:W1:Y:S01]  /*0860*/  @!P1 LDC R11, c[0x0][0xc] ;  /* 0x00000300ff0b9b82 */ /* 0x000e620000000800 */
[----:B0-----:R-:W-:-:S04]  /*0870*/  @P1 IMAD.WIDE.U32 R16, R17, UR8, R4 ;  /* 0x0000000811101c25 */ /* 0x001fc8000f8e0004 */
[----:B------:R-:W-:Y:S02]  /*0880*/  @P1 IMAD.IADD R17, R17, 0x1, R13 ;  /* 0x0000000111111824 */ /* 0x000fe400078e020d */
[----:B-1----:R-:W-:-:S04]  /*0890*/  @!P1 IMAD.WIDE.U32 R8, R4, R11, R8 ;  /* 0x0000000b04089225 */ /* 0x002fc800078e0008 */
[----:B------:R-:W-:Y:S02]  /*08a0*/  @!P1 IMAD.MOV.U32 R16, RZ, RZ, R8 ;  /* 0x000000ffff109224 */ /* 0x000fe400078e0008 */
[----:B------:R-:W-:Y:S01]  /*08b0*/  @!P1 IMAD.MOV.U32 R17, RZ, RZ, R9 ;  /* 0x000000ffff119224 */ /* 0x000fe200078e0009 */
[----:B------:R-:W-:Y:S06]  /*08c0*/  @!P2 BRA `(.L_x_5) ;  /* 0x00000000000ca947 */ /* 0x000fec0003800000 */
[----:B------:R-:W-:Y:S01]  /*08d0*/  UCGABAR_WAIT ;  /* 0x0000000000007dc7 */ /* 0x000fe20008000000 */
[----:B------:R-:W-:Y:S01]  /*08e0*/  CCTL.IVALL ;  /* 0x00000000ff00798f */ /* 0x000fe20002000000 */
[----:B------:R-:W-:Y:S05]  /*08f0*/  BRA `(.L_x_6) ;  /* 0x0000000000047947 */ /* 0x000fea0003800000 */
.L_x_5:
[----:B------:R-:W-:Y:S06]  /*0900*/  BAR.SYNC.DEFER_BLOCKING 0x0 ;  /* 0x0000000000007b1d */ /* 0x000fec0000010000 */
.L_x_6:
[----:B------:R-:W-:Y:S05]  /*0910*/  @!P3 BRA `(.L_x_7) ;  /* 0x000000a400f4b947 */ /* 0x000fea0003800000 */
[----:B------:R-:W-:-:S13]  /*0920*/  ISETP.GT.U32.AND P0, PT, R6, 0x1, PT ;  /* 0x000000010600780c */ /* 0x000fda0003f04070 */
[----:B------:R-:W-:Y:S05]  /*0930*/  @P0 EXIT ;  /* 0x000000000000094d */ /* 0x000fea0003800000 */
[----:B------:R-:W-:Y:S01]  /*0940*/  ULDC.64 UR4, c[0x0][0x650] ;  /* 0x0001940000047ab9 */ /* 0x000fe20000000a00 */
[----:B------:R-:W-:Y:S01]  /*0950*/  PRMT R0, RZ, 0x7610, R0 ;  /* 0x00007610ff007816 */ /* 0x000fe20000000000 */
[----:B------:R-:W-:Y:S01]  /*0960*/  IMAD.MOV.U32 R153, RZ, RZ, -0x1 ;  /* 0xffffffffff997424 */ /* 0x000fe200078e00ff */
[----:B------:R-:W-:Y:S01]  /*0970*/  ISETP.GE.U32.AND P0, PT, R16, UR4, PT ;  /* 0x0000000410007c0c */ /* 0x000fe2000bf06070 */
[----:B------:R-:W-:Y:S02]  /*0980*/  IMAD.MOV.U32 R154, RZ, RZ, -0x1 ;  /* 0xffffffffff9a7424 */ /* 0x000fe400078e00ff */
[----:B------:R-:W-:Y:S01]  /*0990*/  IMAD.MOV.U32 R23, RZ, RZ, -0x1 ;  /* 0xffffffffff177424 */ /* 0x000fe200078e00ff */
[----:B------:R-:W-:-:S13]  /*09a0*/  ISETP.GE.U32.AND.EX P0, PT, R17, UR5, PT, P0 ;  /* 0x0000000511007c0c */ /* 0x000fda000bf06100 */
[----:B------:R-:W-:Y:S05]  /*09b0*/  @P0 BRA `(.L_x_8) ;  /* 0x00000004002c0947 */ /* 0x000fea0003800000 */
[----:B------:R-:W0:Y:S01]  /*09c0*/  LDC.64 R24, c[0x0][0x628] ;  /* 0x00018a00ff187b82 */ /* 0x000e220000000a00 */
[----:B------:R-:W-:Y:S02]  /*09d0*/  IMAD.MOV.U32 R8, RZ, RZ, R16 ;  /* 0x000000ffff087224 */ /* 0x000fe400078e0010 */
[----:B------:R-:W-:-:S05]  /*09e0*/  IMAD.MOV.U32 R9, RZ, RZ, R17 ;  /* 0x000000ffff097224 */ /* 0x000fca00078e0011 */
[----:B------:R-:W1:Y:S08]  /*09f0*/  LDC R0, c[0x0][0x630] ;  /* 0x00018c00ff007b82 */ /* 0x000e700000000800 */
[----:B------:R-:W2:Y:S01]  /*0a00*/  LDC.64 R26, c[0x0][0x620] ;  /* 0x00018800ff1a7b82 */ /* 0x000ea20000000a00 */
[----:B0-----:R-:W-:-:S04]  /*0a10*/  ISETP.NE.U32.AND P0, PT, R24, RZ, PT ;  /* 0x000000ff1800720c */ /* 0x001fc80003f05070 */
[----:B------:R-:W-:-:S13]  /*0a20*/  ISETP.NE.AND.EX P0, PT, R25, RZ, PT, P0 ;  /* 0x000000ff1900720c */ /* 0x000fda0003f05300 */
[----:B-12---:R-:W-:Y:S05]  /*0a30*/  @!P0 BRA `(.L_x_9) ;  /* 0x0000000000288947 */ /* 0x006fea0003800000 */
[----:B------:R-:W0:Y:S02]  /*0a40*/  LDC R13, c[0x0][0x634] ;  /* 0x00018d00ff0d7b82 */ /* 0x000e240000000800 */
[----:B0-----:R-:W-:-:S05]  /*0a50*/  IADD3 R13, P0, R16, R13, RZ ;  /* 0x0000000d100d7210 */ /* 0x001fca0007f1e0ff */
[----:B------:R-:W-:-:S04]  /*0a60*/  IMAD.X R15, RZ, RZ, R17, P0 ;  /* 0x000000ffff0f7224 */ /* 0x000fc800000e0611 */
[----:B------:R-:W-:-:S04]  /*0a70*/  IMAD.WIDE.U32 R8, R15, R24, RZ ;  /* 0x000000180f087225 */ /* 0x000fc800078e00ff */
[----:B------:R-:W-:-:S04]  /*0a80*/  IMAD.WIDE.U32 R10, P0, R13, R25, R8 ;  /* 0x000000190d0a7225 */ /* 0x000fc80007800008 */
[----:B------:R-:W-:-:S04]  /*0a90*/  IMAD.WIDE.U32 R8, R13, R24, RZ ;  /* 0x000000180d087225 */ /* 0x000fc800078e00ff */
[----:B------:R-:W-:Y:S01]  /*0aa0*/  IMAD.X R13, RZ, RZ, RZ, P0 ;  /* 0x000000ffff0d7224 */ /* 0x000fe200000e06ff */
[----:B------:R-:W-:Y:S01]  /*0ab0*/  IADD3 RZ, P0, R9, R10, RZ ;  /* 0x0000000a09ff7210 */ /* 0x000fe20007f1e0ff */
[----:B------:R-:W-:-:S04]  /*0ac0*/  IMAD.MOV.U32 R12, RZ, RZ, R11 ;  /* 0x000000ffff0c7224 */ /* 0x000fc800078e000b */
[----:B------:R-:W-:-:S08]  /*0ad0*/  IMAD.WIDE.U32.X R8, R15, R25, R12, P0 ;  /* 0x000000190f087225 */ /* 0x000fd000000e040c */
.L_x_9:
[----:B------:R-:W0:Y:S01]  /*0ae0*/  LDC.64 R24, c[0x0][0x640] ;  /* 0x00019000ff187b82 */ /* 0x000e220000000a00 */
[--C-:B------:R-:W-:Y:S01]  /*0af0*/  SHF.R.U64 R28, R8, R0, R9.reuse ;  /* 0x00000000081c7219 */ /* 0x100fe20000001209 */
[----:B------:R-:W-:Y:S01]  /*0b00*/  IMAD R30, R7, R20, R4 ;  /* 0x00000014071e7224 */ /* 0x000fe200078e0204 */
[----:B------:R-:W-:Y:S01]  /*0b10*/  SHF.R.U32.HI R0, RZ, R0, R9 ;  /* 0x00000000ff007219 */ /* 0x000fe20000011609 */
[----:B------:R-:W-:Y:S01]  /*0b20*/  IMAD.MOV.U32 R21, RZ, RZ, 0x1 ;  /* 0x00000001ff157424 */ /* 0x000fe200078e00ff */
[----:B------:R-:W-:-:S03]  /*0b30*/  IADD3 R5, P0, RZ, -R28, RZ ;  /* 0x8000001cff057210 */ /* 0x000fc60007f1e0ff */
[----:B------:R-:W1:Y:S02]  /*0b40*/  LDC R6, c[0x0][0x618] ;  /* 0x00018600ff067b82 */ /* 0x000e640000000800 */
[----:B------:R-:W-:-:S04]  /*0b50*/  IMAD.X R9, RZ, RZ, ~R0, P0 ;  /* 0x000000ffff097224 */ /* 0x000fc800000e0e00 */
[-C--:B------:R-:W-:Y:S02]  /*0b60*/  IMAD R0, R9, R26.reuse, RZ ;  /* 0x0000001a09007224 */ /* 0x080fe400078e02ff */
[----:B------:R-:W2:Y:S01]  /*0b70*/  LDC R11, c[0x0][0x608] ;  /* 0x00018200ff0b7b82 */ /* 0x000ea20000000800 */
[----:B------:R-:W-:-:S04]  /*0b80*/  IMAD.WIDE.U32 R8, R5, R26, R16 ;  /* 0x0000001a05087225 */ /* 0x000fc800078e0010 */
[----:B------:R-:W-:-:S03]  /*0b90*/  IMAD R5, R5, R27, R0 ;  /* 0x0000001b05057224 */ /* 0x000fc600078e0200 */
[----:B------:R-:W3:Y:S01]  /*0ba0*/  LDC R12, c[0x0][0x658] ;  /* 0x00019600ff0c7b82 */ /* 0x000ee20000000800 */
[----:B0-----:R-:W-:Y:S01]  /*0bb0*/  ISETP.NE.U32.AND P0, PT, R24, RZ, PT ;  /* 0x000000ff1800720c */ /* 0x001fe20003f05070 */
[----:B------:R-:W-:Y:S02]  /*0bc0*/  IMAD.IADD R5, R9, 0x1, R5 ;  /* 0x0000000109057824 */ /* 0x000fe400078e0205 */
[----:B------:R-:W-:Y:S01]  /*0bd0*/  IMAD.MOV.U32 R9, RZ, RZ, -0x1 ;  /* 0xffffffffff097424 */ /* 0x000fe200078e00ff */
[----:B------:R-:W-:-:S03]  /*0be0*/  ISETP.NE.AND.EX P0, PT, R25, RZ, PT, P0 ;  /* 0x000000ff1900720c */ /* 0x000fc60003f05300 */
[----:B------:R-:W0:Y:S01]  /*0bf0*/  LDC R15, c[0x0][0x600] ;  /* 0x00018000ff0f7b82 */ /* 0x000e220000000800 */
[-CC-:B-1----:R-:W-:Y:S02]  /*0c00*/  SHF.R.U64 R13, R8, R6.reuse, R5.reuse ;  /* 0x00000006080d7219 */ /* 0x182fe40000001205 */
[----:B------:R-:W-:-:S05]  /*0c10*/  SHF.R.U32.HI R0, RZ, R6, R5 ;  /* 0x00000006ff007219 */ /* 0x000fca0000011605 */
[----:B------:R-:W1:Y:S01]  /*0c20*/  LDC R14, c[0x0][0x648] ;  /* 0x00019200ff0e7b82 */ /* 0x000e620000000800 */
[-CC-:B--2---:R-:W-:Y:S02]  /*0c30*/  SHF.R.U64 R27, R13, R11.reuse, R0.reuse ;  /* 0x0000000b0d1b7219 */ /* 0x184fe40000001200 */
[----:B------:R-:W-:-:S05]  /*0c40*/  SHF.R.U32.HI R5, RZ, R11, R0 ;  /* 0x0000000bff057219 */ /* 0x000fca0000011600 */
[----:B------:R-:W2:Y:S01]  /*0c50*/  LDC R26, c[0x0][0x638] ;  /* 0x00018e00ff1a7b82 */ /* 0x000ea20000000800 */
[-CC-:B---3--:R-:W-:Y:S02]  /*0c60*/  SHF.R.U64 R20, R27, R12.reuse, R5.reuse ;  /* 0x0000000c1b147219 */ /* 0x188fe40000001205 */
[-C--:B------:R-:W-:Y:S02]  /*0c70*/  SHF.L.U32 R0, R9, R12.reuse, RZ ;  /* 0x0000000c09007219 */ /* 0x080fe400000006ff */
[----:B------:R-:W-:Y:S01]  /*0c80*/  SHF.R.U32.HI R5, RZ, R12, R5 ;  /* 0x0000000cff057219 */ /* 0x000fe20000011605 */
[----:B------:R-:W-:Y:S01]  /*0c90*/  IMAD.MOV.U32 R4, RZ, RZ, R20 ;  /* 0x000000ffff047224 */ /* 0x000fe200078e0014 */
[----:B------:R-:W-:Y:S01]  /*0ca0*/  LOP3.LUT R10, RZ, R0, RZ, 0x33, !PT ;  /* 0x00000000ff0a7212 */ /* 0x000fe200078e33ff */
[----:B------:R-:W3:Y:S01]  /*0cb0*/  LDC R23, c[0x0][0x610] ;  /* 0x00018400ff177b82 */ /* 0x000ee20000000800 */
[----:B------:R-:W-:Y:S05]  /*0cc0*/  @!P0 BRA `(.L_x_10) ;  /* 0x0000000000288947 */ /* 0x000fea0003800000 */
[----:B------:R-:W4:Y:S02]  /*0cd0*/  LDC R9, c[0x0][0x64c] ;  /* 0x00019300ff097b82 */ /* 0x000f240000000800 */
[----:B----4-:R-:W-:-:S05]  /*0ce0*/  IADD3 R9, P0, R20, R9, RZ ;  /* 0x0000000914097210 */ /* 0x010fca0007f1e0ff */
        /* <DEDUP_REMOVED lines=8> */
.L_x_10:
[----:B-1----:R-:W-:Y:S01]  /*0d70*/  SHF.R.U64 R4, R4, R14, R5 ;  /* 0x0000000e04047219 */ /* 0x002fe20000001205 */
[----:B0-----:R-:W-:Y:S01]  /*0d80*/  VIADD R6, R15, 0xffffffff ;  /* 0xffffffff0f067836 */ /* 0x001fe20000000000 */
[----:B------:R-:W-:Y:S02]  /*0d90*/  SHF.L.U32 R0, R21, R12, RZ ;  /* 0x0000000c15007219 */ /* 0x000fe400000006ff */
[----:B------:R-:W-:Y:S01]  /*0da0*/  LOP3.LUT R5, R27, R10, RZ, 0xc0, !PT ;  /* 0x0000000a1b057212 */ /* 0x000fe200078ec0ff */
[----:B------:R-:W-:Y:S01]  /*0db0*/  IMAD.MOV R7, RZ, RZ, -R4 ;  /* 0x000000ffff077224 */ /* 0x000fe200078e0a04 */
[----:B------:R-:W-:Y:S02]  /*0dc0*/  SEL R3, R3, R30, !P1 ;  /* 0x0000001e03037207 */ /* 0x000fe40004800000 */
[----:B------:R-:W-:Y:S01]  /*0dd0*/  LOP3.LUT R6, R13, R6, RZ, 0xc0, !PT ;  /* 0x000000060d067212 */ /* 0x000fe200078ec0ff */
[----:B------:R-:W-:Y:S02]  /*0de0*/  IMAD R4, R0, R4, R5 ;  /* 0x0000000400047224 */ /* 0x000fe400078e0205 */
[----:B--2---:R-:W-:-:S02]  /*0df0*/  IMAD R0, R7, R26, R20 ;  /* 0x0000001a07007224 */ /* 0x004fc400078e0214 */
[----:B---3--:R-:W-:Y:S02]  /*0e00*/  IMAD R3, R4, R23, R3 ;  /* 0x0000001704037224 */ /* 0x008fe400078e0203 */
[----:B------:R-:W-:Y:S02]  /*0e10*/  IMAD.MOV.U32 R5, RZ, RZ, 0x1 ;  /* 0x00000001ff057424 */ /* 0x000fe400078e00ff */
[----:B------:R-:W-:Y:S02]  /*0e20*/  IMAD R4, R0, R15, R6 ;  /* 0x0000000f00047224 */ /* 0x000fe400078e0206 */
[----:B------:R-:W-:Y:S01]  /*0e30*/  IMAD.MOV.U32 R23, RZ, RZ, R28 ;  /* 0x000000ffff177224 */ /* 0x000fe200078e001c */
[----:B------:R-:W-:Y:S02]  /*0e40*/  PRMT R0, R5, 0x7610, R0 ;  /* 0x0000761005007816 */ /* 0x000fe40000000000 */
[----:B------:R-:W-:Y:S02]  /*0e50*/  SEL R154, R4, R3, !P1 ;  /* 0x00000003049a7207 */ /* 0x000fe40004800000 */
[----:B------:R-:W-:-:S07]  /*0e60*/  SEL R153, R3, R4, !P1 ;  /* 0x0000000403997207 */ /* 0x000fce0004800000 */
.L_x_8:
[----:B------:R-:W-:-:S08]  /*0e70*/  NOP ;  /* 0x0000000000007918 */ /* 0x000fd00000000000 */
[----:B------:R-:W0:Y:S02]  /*0e80*/  USETMAXREG.TRY_ALLOC.CTAPOOL UP0, 0xe8 ;  /* 0x000000e8000079c8 */ /* 0x000e240008000600 */
[----:B0-----:R-:W-:-:S13]  /*0e90*/  PLOP3.LUT P0, PT, PT, PT, UP0, 0x80, 0x0 ;  /* 0x000000000000781c */ /* 0x001fda0003f0f008 */
[----:B------:R-:W-:Y:S05]  /*0ea0*/  @!P0 BRA `(.L_x_8) ;  /* 0xfffffffc00f08947 */ /* 0x000fea000383ffff */
[----:B------:R-:W-:Y:S01]  /*0eb0*/  ULDC.64 UR4, c[0x0][0x598] ;  /* 0x0001660000047ab9 */ /* 0x000fe20000000a00 */
[----:B------:R-:W-:Y:S01]  /*0ec0*/  ULDC.64 UR36, c[0x0][0x208] ;  /* 0x0000820000247ab9 */ /* 0x000fe20000000a00 */
[----:B------:R-:W-:-:S04]  /*0ed0*/  ISETP.NE.U32.AND P0, PT, RZ, UR4, PT ;  /* 0x00000004ff007c0c */ /* 0x000fc8000bf05070 */
[----:B------:R-:W-:-:S13]  /*0ee0*/  ISETP.NE.AND.EX P0, PT, RZ, UR5, PT, P0 ;  /* 0x00000005ff007c0c */ /* 0x000fda000bf05300 */
[----:B------:R-:W-:Y:S05]  /*0ef0*/  @!P0 BRA `(.L_x_11) ;  /* 0x00000000001c8947 */ /* 0x000fea0003800000 */
[----:B------:R-:W0:Y:S02]  /*0f00*/  LDC.64 R4, c[0x0][0x598] ;  /* 0x00016600ff047b82 */ /* 0x000e240000000a00 */
[----:B0-----:R-:W2:Y:S02]  /*0f10*/  LDG.E.64 R4, desc[UR36][R4.64] ;  /* 0x0000002404047981 */ /* 0x001ea4000c1e1b00 */
[----:B--2---:R-:W-:-:S04]  /*0f20*/  ISETP.NE.U32.AND P0, PT, R4, RZ, PT ;  /* 0x000000ff0400720c */ /* 0x004fc80003f05070 */
[----:B------:R-:W-:-:S13]  /*0f30*/  ISETP.NE.AND.EX P0, PT, R5, RZ, PT, P0 ;  /* 0x000000ff0500720c */ /* 0x000fda0003f05300 */
[----:B------:R-:W-:Y:S05]  /*0f40*/  @!P0 BRA `(.L_x_11) ;  /* 0x0000000000088947 */ /* 0x000fea0003800000 */
[----:B------:R0:W5:Y:S01]  /*0f50*/  LD.E R155, desc[UR36][R4.64] ;  /* 0x00000024049b7980 */ /* 0x000162000c101900 */
[----:B------:R-:W-:Y:S05]  /*0f60*/  BRA `(.L_x_12) ;  /* 0x0000000000247947 */ /* 0x000fea0003800000 */
.L_x_11:
[----:B------:R-:W-:Y:S02]  /*0f70*/  ULDC.64 UR4, c[0x0][0x588] ;  /* 0x0001620000047ab9 */ /* 0x000fe40000000a00 */
[----:B------:R-:W-:-:S04]  /*0f80*/  ISETP.NE.U32.AND P0, PT, RZ, UR4, PT ;  /* 0x00000004ff007c0c */ /* 0x000fc8000bf05070 */
[----:B------:R-:W-:-:S13]  /*0f90*/  ISETP.NE.AND.EX P0, PT, RZ, UR5, PT, P0 ;  /* 0x00000005ff007c0c */ /* 0x000fda000bf05300 */
[----:B------:R-:W-:Y:S05]  /*0fa0*/  @!P0 BRA `(.L_x_13) ;  /* 0x00000000000c8947 */ /* 0x000fea0003800000 */
[----:B------:R-:W0:Y:S02]  /*0fb0*/  LDC.64 R4, c[0x0][0x588] ;  /* 0x00016200ff047b82 */ /* 0x000e240000000a00 */
[----:B0-----:R1:W5:Y:S01]  /*0fc0*/  LDG.E R155, desc[UR36][R4.64] ;  /* 0x00000024049b7981 */ /* 0x001362000c1e1900 */
[----:B------:R-:W-:Y:S05]  /*0fd0*/  BRA `(.L_x_12) ;  /* 0x0000000000087947 */ /* 0x000fea0003800000 */
.L_x_13:
[----:B------:R-:W-:Y:S02]  /*0fe0*/  ULDC UR4, c[0x0][0x580] ;  /* 0x0001600000047ab9 */ /* 0x000fe40000000800 */
[----:B------:R-:W-:-:S07]  /*0ff0*/  IMAD.U32 R155, RZ, RZ, UR4 ;  /* 0x00000004ff9b7e24 */ /* 0x000fce000f8e00ff */
.L_x_12:
[----:B------:R-:W-:Y:S02]  /*1000*/  ULDC.64 UR4, c[0x0][0x5a0] ;  /* 0x0001680000047ab9 */ /* 0x000fe40000000a00 */
[----:B------:R-:W-:-:S04]  /*1010*/  ISETP.NE.U32.AND P0, PT, RZ, UR4, PT ;  /* 0x00000004ff007c0c */ /* 0x000fc8000bf05070 */
[----:B------:R-:W-:-:S13]  /*1020*/  ISETP.NE.AND.EX P0, PT, RZ, UR5, PT, P0 ;  /* 0x00000005ff007c0c */ /* 0x000fda000bf05300 */
[----:B------:R-:W-:Y:S05]  /*1030*/  @!P0 BRA `(.L_x_14) ;  /* 0x00000000001c8947 */ /* 0x000fea0003800000 */
[----:B01----:R-:W0:Y:S02]  /*1040*/  LDC.64 R4, c[0x0][0x5a0] ;  /* 0x00016800ff047b82 */ /* 0x003e240000000a00 */
[----:B0-----:R-:W2:Y:S02]  /*1050*/  LDG.E.64 R4, desc[UR36][R4.64] ;  /* 0x0000002404047981 */ /* 0x001ea4000c1e1b00 */
[----:B--2---:R-:W-:-:S04]  /*1060*/  ISETP.NE.U32.AND P0, PT, R4, RZ, PT ;  /* 0x000000ff0400720c */ /* 0x004fc80003f05070 */
[----:B------:R-:W-:-:S13]  /*1070*/  ISETP.NE.AND.EX P0, PT, R5, RZ, PT, P0 ;  /* 0x000000ff0500720c */ /* 0x000fda0003f05300 */
[----:B------:R-:W-:Y:S05]  /*1080*/  @!P0 BRA `(.L_x_14) ;  /* 0x0000000000088947 */ /* 0x000fea0003800000 */
[----:B------:R0:W5:Y:S01]  /*1090*/  LD.E R156, desc[UR36][R4.64] ;  /* 0x00000024049c7980 */ /* 0x000162000c101900 */
[----:B------:R-:W-:Y:S05]  /*10a0*/  BRA `(.L_x_15) ;  /* 0x0000000000247947 */ /* 0x000fea0003800000 */
.L_x_14:
[----:B------:R-:W-:Y:S02]  /*10b0*/  ULDC.64 UR4, c[0x0][0x590] ;  /* 0x0001640000047ab9 */ /* 0x000fe40000000a00 */
[----:B------:R-:W-:-:S04]  /*10c0*/  ISETP.NE.U32.AND P0, PT, RZ, UR4, PT ;  /* 0x00000004ff007c0c */ /* 0x000fc8000bf05070 */
[----:B------:R-:W-:-:S13]  /*10d0*/  ISETP.NE.AND.EX P0, PT, RZ, UR5, PT, P0 ;  /* 0x00000005ff007c0c */ /* 0x000fda000bf05300 */
[----:B------:R-:W-:Y:S05]  /*10e0*/  @!P0 BRA `(.L_x_16) ;  /* 0x00000000000c8947 */ /* 0x000fea0003800000 */
[----:B------:R-:W2:Y:S02]  /*10f0*/  LDC.64 R156, c[0x0][0x590] ;  /* 0x00016400ff9c7b82 */ /* 0x000ea40000000a00 */
[----:B--2---:R2:W5:Y:S01]  /*1100*/  LDG.E R156, desc[UR36][R156.64] ;  /* 0x000000249c9c7981 */ /* 0x004562000c1e1900 */
[----:B------:R-:W-:Y:S05]  /*1110*/  BRA `(.L_x_15) ;  /* 0x0000000000087947 */ /* 0x000fea0003800000 */
.L_x_16:
[----:B------:R-:W-:Y:S02]  /*1120*/  ULDC UR4, c[0x0][0x584] ;  /* 0x0001610000047ab9 */ /* 0x000fe40000000800 */
[----:B------:R-:W-:-:S07]  /*1130*/  IMAD.U32 R156, RZ, RZ, UR4 ;  /* 0x00000004ff9c7e24 */ /* 0x000fce000f8e00ff */
.L_x_15:
[----:B------:R-:W-:-:S13]  /*1140*/  LOP3.LUT P0, RZ, R0, 0xff, RZ, 0xc0, !PT ;  /* 0x000000ff00ff7812 */ /* 0x000fda000780c0ff */
[----:B------:R-:W-:Y:S05]  /*1150*/  @!P0 EXIT ;  /* 0x000000000000894d */ /* 0x000fea0003800000 */
[----:B------:R-:W-:Y:S01]  /*1160*/  ULDC UR4, c[0x0][0x28c] ;  /* 0x0000a30000047ab9 */ /* 0x000fe20000000800 */
[----:B------:R-:W-:Y:S01]  /*1170*/  LOP3.LUT R168, R19, 0x1, RZ, 0xfc, !PT ;  /* 0x0000000113a87812 */ /* 0x000fe200078efcff */
[----:B------:R-:W-:Y:S01]  /*1180*/  UIADD3 UR4, UR4, 0x3f, URZ ;  /* 0x0000003f04047890 */ /* 0x000fe2000fffe03f */
[----:B------:R-:W-:Y:S01]  /*1190*/  UMOV UR38, URZ ;  /* 0x0000003f00267c82 */ /* 0x000fe20008000000 */
[----:B------:R-:W-:Y:S02]  /*11a0*/  UMOV UR39, URZ ;  /* 0x0000003f00277c82 */ /* 0x000fe40008000000 */
[----:B------:R-:W-:-:S04]  /*11b0*/  USHF.R.S32.HI UR5, URZ, 0x1f, UR4 ;  /* 0x0000001f3f057899 */ /* 0x000fc80008011404 */
[----:B------:R-:W-:-:S04]  /*11c0*/  ULEA.HI UR5, UR5, UR4, URZ, 0x6 ;  /* 0x0000000405057291 */ /* 0x000fc8000f8f303f */
[----:B------:R-:W-:-:S12]  /*11d0*/  USHF.R.S32.HI UR40, URZ, 0x6, UR5 ;  /* 0x000000063f287899 */ /* 0x000fd80008011405 */
.L_x_288:
[----:B------:R-:W-:Y:S01]  /*11e0*/  LOP3.LUT R0, R18, 0x80, RZ, 0xc0, !PT ;  /* 0x0000008012007812 */ /* 0x000fe200078ec0ff */
[----:B---3--:R-:W3:Y:S01]  /*11f0*/  S2UR UR7, SR_CgaCtaId ;  /* 0x00000000000779c3 */ /* 0x008ee20000008800 */
[----:B------:R-:W-:Y:S02]  /*1200*/  UMOV UR6, 0x400 ;  /* 0x0000040000067882 */ /* 0x000fe40000000000 */
[----:B------:R-:W-:-:S06]  /*1210*/  SHF.R.U32.HI R0, RZ, 0x7, R0 ;  /* 0x00000007ff007819 */ /* 0x000fcc0000011600 */
[----:B----4-:R-:W4:Y:S01]  /*1220*/  SHFL.IDX PT, R0, R0, RZ, 0x1f ;  /* 0x00001fff00007589 */ /* 0x010f2200000e0000 */
[----:B---3--:R-:W-:Y:S01]  /*1230*/  ULEA UR6, UR7, UR6, 0x18 ;  /* 0x0000000607067291 */ /* 0x008fe2000f8ec03f */
[----:B----4-:R-:W-:-:S13]  /*1240*/  R2UR UR4, R0 ;  /* 0x00000000000472ca */ /* 0x010fda00000e0000 */
[----:B------:R-:W-:-:S04]  /*1250*/  ULEA.HI UR5, UR4, UR4, URZ, 0x1 ;  /* 0x0000000404057291 */ /* 0x000fc8000f8f083f */
[----:B------:R-:W-:-:S04]  /*1260*/  ULOP3.LUT UR5, UR5, 0x7fffe, URZ, 0xc0, !UPT ;  /* 0x0007fffe05057892 */ /* 0x000fc8000f8ec03f */
[----:B------:R-:W-:-:S03]  /*1270*/  UIADD3 UR5, UR4, -UR5, URZ ;  /* 0x8000000504057290 */ /* 0x000fc6000fffe03f */
[----:B------:R-:W-:Y:S01]  /*1280*/  ULDC UR4, c[0x0][0x28c] ;  /* 0x0000a30000047ab9 */ /* 0x000fe20000000800 */
[----:B------:R-:W-:Y:S01]  /*1290*/  ULEA UR5, UR5, UR6, 0xd ;  /* 0x0000000605057291 */ /* 0x000fe2000f8e683f */
[----:B------:R-:W-:-:S03]  /*12a0*/  ISETP.LT.AND P0, PT, RZ, UR4, PT ;  /* 0x00000004ff007c0c */ /* 0x000fc6000bf01270 */
[----:B------:R-:W-:-:S04]  /*12b0*/  UIADD3 UR5, UR5, 0x100, URZ ;  /* 0x0000010005057890 */ /* 0x000fc8000fffe03f */
[----:B------:R-:W-:-:S04]  /*12c0*/  USHF.R.U32.HI UR5, URZ, 0x4, UR5 ;  /* 0x000000043f057899 */ /* 0x000fc80008011605 */
[----:B------:R-:W-:Y:S02]  /*12d0*/  ULOP3.LUT UR41, UR5, 0x3fff, URZ, 0xc0, !UPT ;  /* 0x00003fff05297892 */ /* 0x000fe4000f8ec03f */
[----:B-12---:R-:W-:Y:S10]  /*12e0*/  @P0 BRA `(.L_x_17) ;  /* 0x0000000000400947 */ /* 0x006ff40003800000 */
[----:B------:R-:W-:Y:S01]  /*12f0*/  MOV R0, 0x0 ;  /* 0x0000000000007802 */ /* 0x000fe20000000f00 */
[----:B------:R-:W-:Y:S01]  /*1300*/  ULDC.64 UR4, c[0x4][0x68] ;  /* 0x01001a0000047ab9 */ /* 0x000fe20000000a00 */
[----:B------:R-:W-:Y:S01]  /*1310*/  ULDC.64 UR6, c[0x4][0x8] ;  /* 0x0100020000067ab9 */ /* 0x000fe20000000a00 */
[----:B01----:R-:W-:Y:S01]  /*1320*/  IMAD.U32 R4, RZ, RZ, UR4 ;  /* 0x00000004ff047e24 */ /* 0x003fe2000f8e00ff */
[----:B------:R0:W1:Y:S01]  /*1330*/  LDC.64 R14, c[0x4][R0] ;  /* 0x01000000000e7b82 */ /* 0x0000620000000a00 */
[----:B------:R-:W-:Y:S01]  /*1340*/  IMAD.U32 R5, RZ, RZ, UR5 ;  /* 0x00000005ff057e24 */ /* 0x000fe2000f8e00ff */
[----:B------:R-:W-:Y:S01]  /*1350*/  ULDC.64 UR4, c[0x4][0x70] ;  /* 0x01001c0000047ab9 */ /* 0x000fe20000000a00 */
[----:B------:R-:W-:Y:S02]  /*1360*/  IMAD.U32 R10, RZ, RZ, UR6 ;  /* 0x00000006ff0a7e24 */ /* 0x000fe4000f8e00ff */
[----:B------:R-:W-:Y:S02]  /*1370*/  IMAD.U32 R6, RZ, RZ, UR4 ;  /* 0x00000004ff067e24 */ /* 0x000fe4000f8e00ff */
[----:B------:R-:W-:-:S02]  /*1380*/  IMAD.U32 R7, RZ, RZ, UR5 ;  /* 0x00000005ff077e24 */ /* 0x000fc4000f8e00ff */
[----:B------:R-:W-:Y:S02]  /*1390*/  IMAD.U32 R11, RZ, RZ, UR7 ;  /* 0x00000007ff0b7e24 */ /* 0x000fe4000f8e00ff */
[----:B------:R-:W-:Y:S02]  /*13a0*/  IMAD.MOV.U32 R8, RZ, RZ, 0x1e1 ;  /* 0x000001e1ff087424 */ /* 0x000fe400078e00ff */
[----:B------:R-:W-:Y:S02]  /*13b0*/  IMAD.MOV.U32 R12, RZ, RZ, 0x1 ;  /* 0x00000001ff0c7424 */ /* 0x000fe400078e00ff */
[----:B0-----:R-:W-:-:S07]  /*13c0*/  IMAD.MOV.U32 R13, RZ, RZ, RZ ;  /* 0x000000ffff0d7224 */ /* 0x001fce00078e00ff */
[----:B------:R-:W-:-:S07]  /*13d0*/  LEPC R20, `(.L_x_17) ;  /* 0x000000001014794e */ /* 0x000fce0000000000 */
[----:B-12--5:R-:W-:Y:S05]  /*13e0*/  CALL.ABS.NOINC R14 ;  /* 0x000000000e007343 */ /* 0x026fea0003c00000 */
.L_x_17:
[----:B------:R-:W-:-:S13]  /*13f0*/  ISETP.NE.AND P0, PT, R168, 0x3, PT ;  /* 0x00000003a800780c */ /* 0x000fda0003f05270 */
[----:B------:R-:W-:Y:S05]  /*1400*/  @!P0 BRA `(.L_x_18) ;  /* 0x0000000000048947 */ /* 0x000fea0003800000 */
[----:B------:R-:W-:Y:S01]  /*1410*/  BPT.TRAP 0x1 ;  /* 0x000000040000795c */ /* 0x000fe20000300000 */
.L_x_18:
[----:B------:R-:W3:Y:S01]  /*1420*/  S2UR UR5, SR_CgaCtaId ;  /* 0x00000000000579c3 */ /* 0x000ee20000008800 */
[----:B------:R-:W-:Y:S01]  /*1430*/  UMOV UR4, 0x400 ;  /* 0x0000040000047882 */ /* 0x000fe20000000000 */
[----:B------:R-:W-:Y:S02]  /*1440*/  IMAD.U32 R0, RZ, RZ, UR38 ;  /* 0x00000026ff007e24 */ /* 0x000fe4000f8e00ff */
[----:B------:R-:W-:-:S03]  /*1450*/  IMAD.U32 R3, RZ, RZ, UR39 ;  /* 0x00000027ff037e24 */ /* 0x000fc6000f8e00ff */
[----:B------:R-:W-:Y:S01]  /*1460*/  SHF.L.U32 R0, R0, 0x1f, RZ ;  /* 0x0000001f00007819 */ /* 0x000fe200000006ff */
[----:B---3--:R-:W-:-:S06]  /*1470*/  ULEA UR4, UR5, UR4, 0x18 ;  /* 0x0000000405047291 */ /* 0x008fcc000f8ec03f */
[----:B------:R-:W-:-:S04]  /*1480*/  IMAD.U32 R6, RZ, RZ, UR4 ;  /* 0x00000004ff067e24 */ /* 0x000fc8000f8e00ff */
[----:B------:R-:W-:-:S04]  /*1490*/  IMAD R3, R3, 0x8, R6 ;  /* 0x0000000803037824 */ /* 0x000fc800078e0206 */
[----:B------:R3:W4:Y:S01]  /*14a0*/  SYNCS.PHASECHK.TRANS64.TRYWAIT P1, [R3+URZ], R0 ;  /* 0x00000000030075a7 */ /* 0x000722000802017f */
[----:B------:R-:W-:Y:S05]  /*14b0*/  @!P0 BRA `(.L_x_19) ;  /* 0x0000000000048947 */ /* 0x000fea0003800000 */
[----:B------:R-:W-:Y:S01]  /*14c0*/  BPT.TRAP 0x1 ;  /* 0x000000040000795c */ /* 0x000fe20000300000 */
.L_x_19:
[----:B----4-:R-:W-:Y:S05]  /*14d0*/  @P1 BRA `(.L_x_20) ;  /* 0x0000000000081947 */ /* 0x010fea0003800000 */
[----:B------:R-:W4:Y:S02]  /*14e0*/  SYNCS.PHASECHK.TRANS64.TRYWAIT P1, [R3+URZ], R0 ;  /* 0x00000000030075a7 */ /* 0x000f24000802017f */
[----:B----4-:R-:W-:Y:S05]  /*14f0*/  @!P1 BRA `(.L_x_21) ;  /* 0x000000b000a49947 */ /* 0x010fea0003800000 */
.L_x_20:
[----:B------:R-:W-:-:S04]  /*1500*/  UISETP.LT.AND UP0, UPT, UR40, 0x1, UPT ;  /* 0x000000012800788c */ /* 0x000fc8000bf01270 */
[----:B------:R-:W-:-:S06]  /*1510*/  USEL UR4, UR40, 0x1, UP0 ;  /* 0x0000000128047887 */ /* 0x000fcc0008000000 */
[----:B---34-:R-:W-:Y:S01]  /*1520*/  IMAD.U32 R0, RZ, RZ, UR4 ;  /* 0x00000004ff007e24 */ /* 0x018fe2000f8e00ff */
[----:B------:R-:W-:Y:S05]  /*1530*/  WARPSYNC.ALL ;  /* 0x0000000000007948 */ /* 0x000fea0003800000 */
[----:B------:R-:W-:-:S04]  /*1540*/  IADD3 R0, -R0, UR40, RZ ;  /* 0x0000002800007c10 */ /* 0x000fc8000fffe1ff */
[----:B------:R-:W-:Y:S02]  /*1550*/  ISETP.GE.AND P1, PT, R0, 0x1, PT ;  /* 0x000000010000780c */ /* 0x000fe40003f26270 */
[----:B------:R-:W-:Y:S01]  /*1560*/  R2UR UR4, R6 ;  /* 0x00000000060472ca */ /* 0x000fe200000e0000 */
[----:B------:R-:W-:Y:S01]  /*1570*/  WARPGROUP.ARRIVE ;  /* 0x00000000000079c5 */ /* 0x000fe20000000000 */
[----:B------:R-:W-:Y:S01]  /*1580*/  UMOV UR9, 0x40000040 ;  /* 0x4000004000097882 */ /* 0x000fe20000000000 */
[----:B------:R-:W-:Y:S01]  /*1590*/  UMOV UR11, 0x40000040 ;  /* 0x40000040000b7882 */ /* 0x000fe20000000000 */
[----:B------:R-:W-:Y:S01]  /*15a0*/  UMOV UR13, 0x40000040 ;  /* 0x40000040000d7882 */ /* 0x000fe20000000000 */
[----:B------:R-:W-:-:S08]  /*15b0*/  UMOV UR15, UR11 ;  /* 0x0000000b000f7c82 */ /* 0x000fd00008000000 */
[----:B------:R-:W-:-:S04]  /*15c0*/  UIADD3 UR4, UR4, 0x20100, URZ ;  /* 0x0002010004047890 */ /* 0x000fc8000fffe03f */
[----:B------:R-:W-:-:S04]  /*15d0*/  USHF.R.U32.HI UR4, URZ, 0x4, UR4 ;  /* 0x000000043f047899 */ /* 0x000fc80008011604 */
[----:B------:R-:W-:Y:S02]  /*15e0*/  ULOP3.LUT UR5, UR4, 0x3fff, URZ, 0xc0, !UPT ;  /* 0x00003fff04057892 */ /* 0x000fe4000f8ec03f */
[----:B------:R-:W-:Y:S02]  /*15f0*/  ULOP3.LUT UR4, UR41, 0x10000, URZ, 0xfc, !UPT ;  /* 0x0001000029047892 */ /* 0x000fe4000f8efc3f */
[----:B------:R-:W-:Y:S02]  /*1600*/  ULOP3.LUT UR5, UR5, 0x10000, URZ, 0xfc, !UPT ;  /* 0x0001000005057892 */ /* 0x000fe4000f8efc3f */
[----:B------:R-:W-:Y:S02]  /*1610*/  ULEA UR8, UR39, UR4, 0xc ;  /* 0x0000000427087291 */ /* 0x000fe4000f8e603f */
[----:B------:R-:W-:Y:S02]  /*1620*/  ULEA UR6, UR39, UR5, 0xb ;  /* 0x0000000527067291 */ /* 0x000fe4000f8e583f */
[----:B------:R-:W-:-:S05]  /*1630*/  UIADD3 UR12, UR8, 0x400, URZ ;  /* 0x00000400080c7890 */ /* 0x000fca000fffe03f */
[----:B------:R-:W-:Y:S02]  /*1640*/  UMOV UR10, UR6 ;  /* 0x00000006000a7c82 */ /* 0x000fe40008000000 */
[----:B------:R-:W-:Y:S01]  /*1650*/  HGMMA.64x128x8.F32.TF32 R88, gdesc[UR8], RZ, !UPT, gsb0 ;  /* 0x05e00000085879f0 */ /* 0x000fe2000c0028ff */
[----:B------:R-:W-:Y:S02]  /*1660*/  UMOV UR14, UR10 ;  /* 0x0000000a000e7c82 */ /* 0x000fe40008000000 */
[----:B------:R-:W-:Y:S02]  /*1670*/  WARPGROUP.DEPBAR.LE gsb0, 0x0 ;  /* 0x00008000000079c5 */ /* 0x000fe40000010000 */
[----:B------:R-:W-:-:S07]  /*1680*/  WARPGROUP.ARRIVE ;  /* 0x00000000000079c5 */ /* 0x000fce0000000000 */
[----:B------:R-:W-:Y:S01]  /*1690*/  HGMMA.64x128x8.F32.TF32 R24, gdesc[UR12], RZ, !UPT, gsb0 ;  /* 0x05e000000c1879f0 */ /* 0x000fe2000c0028ff */
[----:B------:R-:W-:Y:S02]  /*16a0*/  UIADD3 UR12, UR8, 0x2, URZ ;  /* 0x00000002080c7890 */ /* 0x000fe4000fffe03f */
[----:B------:R-:W-:Y:S01]  /*16b0*/  UIADD3 UR14, UR6, 0x2, URZ ;  /* 0x00000002060e7890 */ /* 0x000fe2000fffe03f */
[----:B------:R-:W-:Y:S01]  /*16c0*/  UMOV UR13, 0x40000040 ;  /* 0x40000040000d7882 */ /* 0x000fe20000000000 */
[----:B------:R-:W-:Y:S01]  /*16d0*/  UMOV UR15, 0x40000040 ;  /* 0x40000040000f7882 */ /* 0x000fe20000000000 */
[----:B------:R-:W-:Y:S02]  /*16e0*/  WARPGROUP.DEPBAR.LE gsb0, 0x0 ;  /* 0x00008000000079c5 */ /* 0x000fe40000010000 */
[----:B------:R-:W-:-:S06]  /*16f0*/  WARPGROUP.ARRIVE ;  /* 0x00000000000079c5 */ /* 0x000fcc0000000000 */
[----:B------:R-:W-:Y:S01]  /*1700*/  HGMMA.64x128x8.F32.TF32 R88, gdesc[UR12], R88, gsb0 ;  /* 0x05e000000c5879f0 */ /* 0x000fe20008002858 */
[----:B------:R-:W-:Y:S01]  /*1710*/  UIADD3 UR12, UR8, 0x402, URZ ;  /* 0x00000402080c7890 */ /* 0x000fe2000fffe03f */
[----:B------:R-:W-:Y:S01]  /*1720*/  UMOV UR13, 0x40000040 ;  /* 0x40000040000d7882 */ /* 0x000fe20000000000 */
[----:B------:R-:W-:Y:S02]  /*1730*/  WARPGROUP.DEPBAR.LE gsb0, 0x0 ;  /* 0x00008000000079c5 */ /* 0x000fe40000010000 */
[----:B------:R-:W-:-:S07]  /*1740*/  WARPGROUP.ARRIVE ;  /* 0x00000000000079c5 */ /* 0x000fce0000000000 */
[----:B------:R-:W-:Y:S01]  /*1750*/  HGMMA.64x128x8.F32.TF32 R24, gdesc[UR12], R24, gsb0 ;  /* 0x05e000000c1879f0 */ /* 0x000fe20008002818 */
        /* <DEDUP_REMOVED lines=71> */
[----:B------:R-:W-:Y:S03]  /*1bd0*/  HGMMA.64x128x8.F32.TF32 R24, gdesc[UR12], R24, gsb0 ;  /* 0x05e000000c1879f0 */ /* 0x000fe60008002818 */
[----:B------:R-:W-:Y:S02]  /*1be0*/  WARPGROUP.DEPBAR.LE gsb0, 0x0 ;  /* 0x00008000000079c5 */ /* 0x000fe40000010000 */
[----:B------:R-:W-:Y:S05]  /*1bf0*/  @!P1 BRA `(.L_x_22) ;  /* 0x0000000800349947 */ /* 0x000fea0003800000 */
[----:B------:R-:W-:Y:S02]  /*1c00*/  UIADD3 UR6, UR39, 0x1, URZ ;  /* 0x0000000127067890 */ /* 0x000fe4000fffe03f */
[----:B------:R-:W-:Y:S02]  /*1c10*/  IMAD.U32 R3, RZ, RZ, UR39 ;  /* 0x00000027ff037e24 */ /* 0x000fe4000f8e00ff */
[----:B------:R-:W-:-:S04]  /*1c20*/  UISETP.NE.AND UP0, UPT, UR6, 0x2, UPT ;  /* 0x000000020600788c */ /* 0x000fc8000bf05270 */
[----:B------:R-:W-:Y:S02]  /*1c30*/  USEL UR7, URZ, 0x1, UP0 ;  /* 0x000000013f077887 */ /* 0x000fe40008000000 */
[----:B------:R-:W-:Y:S02]  /*1c40*/  USEL UR6, UR6, URZ, UP0 ;  /* 0x0000003f06067287 */ /* 0x000fe40008000000 */
[----:B------:R-:W-:-:S06]  /*1c50*/  ULOP3.LUT UR7, UR38, UR7, URZ, 0x3c, !UPT ;  /* 0x0000000726077292 */ /* 0x000fcc000f8e3c3f */
[----:B------:R-:W-:-:S07]  /*1c60*/  IMAD.U32 R7, RZ, RZ, UR7 ;  /* 0x00000007ff077e24 */ /* 0x000fce000f8e00ff */
.L_x_29:
[----:B------:R-:W-:Y:S05]  /*1c70*/  @!P0 BRA `(.L_x_23) ;  /* 0x0000000000048947 */ /* 0x000fea0003800000 */
[----:B------:R-:W-:Y:S01]  /*1c80*/  BPT.TRAP 0x1 ;  /* 0x000000040000795c */ /* 0x000fe20000300000 */
.L_x_23:
[----:B------:R-:W3:Y:S01]  /*1c90*/  S2UR UR8, SR_CgaCtaId ;  /* 0x00000000000879c3 */ /* 0x000ee20000008800 */
[----:B------:R-:W-:Y:S01]  /*1ca0*/  UMOV UR7, 0x400 ;  /* 0x0000040000077882 */ /* 0x000fe20000000000 */
[----:B01----:R-:W-:Y:S01]  /*1cb0*/  IMAD.U32 R5, RZ, RZ, UR6 ;  /* 0x00000006ff057e24 */ /* 0x003fe2000f8e00ff */
[----:B------:R-:W-:Y:S01]  /*1cc0*/  SHF.L.U32 R4, R7, 0x1f, RZ ;  /* 0x0000001f07047819 */ /* 0x000fe200000006ff */
[----:B---3--:R-:W-:-:S06]  /*1cd0*/  ULEA UR7, UR8, UR7, 0x18 ;  /* 0x0000000708077291 */ /* 0x008fcc000f8ec03f */
[----:B------:R-:W-:-:S04]  /*1ce0*/  IMAD.U32 R6, RZ, RZ, UR7 ;  /* 0x00000007ff067e24 */ /* 0x000fc8000f8e00ff */
[----:B------:R-:W-:-:S04]  /*1cf0*/  IMAD R5, R5, 0x8, R6 ;  /* 0x0000000805057824 */ /* 0x000fc800078e0206 */
[----:B------:R0:W1:Y:S01]  /*1d00*/  SYNCS.PHASECHK.TRANS64.TRYWAIT P1, [R5+URZ], R4 ;  /* 0x00000004050075a7 */ /* 0x000062000802017f */
[----:B------:R-:W-:Y:S05]  /*1d10*/  @!P0 BRA `(.L_x_24) ;  /* 0x0000000000048947 */ /* 0x000fea0003800000 */
[----:B------:R-:W-:Y:S01]  /*1d20*/  BPT.TRAP 0x1 ;  /* 0x000000040000795c */ /* 0x000fe20000300000 */
.L_x_24:
[----:B-1----:R-:W-:Y:S05]  /*1d30*/  @P1 BRA `(.L_x_25) ;  /* 0x0000000000081947 */ /* 0x002fea0003800000 */
[----:B------:R-:W1:Y:S02]  /*1d40*/  SYNCS.PHASECHK.TRANS64.TRYWAIT P1, [R5+URZ], R4 ;  /* 0x00000004050075a7 */ /* 0x000e64000802017f */
[----:B-1----:R-:W-:Y:S05]  /*1d50*/  @!P1 BRA `(.L_x_26) ;  /* 0x000000a800a09947 */ /* 0x002fea0003800000 */
.L_x_25:
[----:B------:R-:W-:Y:S01]  /*1d60*/  ULEA UR10, UR6, UR4, 0xc ;  /* 0x00000004060a7291 */ /* 0x000fe2000f8e603f */
[----:B------:R-:W-:Y:S01]  /*1d70*/  WARPGROUP.ARRIVE ;  /* 0x00000000000079c5 */ /* 0x000fe20000000000 */
[----:B------:R-:W-:Y:S01]  /*1d80*/  ULEA UR8, UR6, UR5, 0xb ;  /* 0x0000000506087291 */ /* 0x000fe2000f8e583f */
[----:B------:R-:W-:Y:S01]  /*1d90*/  UMOV UR13, 0x40000040 ;  /* 0x40000040000d7882 */ /* 0x000fe20000000000 */
[----:B------:R-:W-:-:S03]  /*1da0*/  UMOV UR15, 0x40000040 ;  /* 0x40000040000f7882 */ /* 0x000fc60000000000 */
[----:B------:R-:W-:Y:S02]  /*1db0*/  UMOV UR12, UR10 ;  /* 0x0000000a000c7c82 */ /* 0x000fe40008000000 */
[----:B------:R-:W-:Y:S02]  /*1dc0*/  UMOV UR14, UR8 ;  /* 0x00000008000e7c82 */ /* 0x000fe40008000000 */
        /* <DEDUP_REMOVED lines=92> */
[----:B------:R-:W-:Y:S01]  /*2390*/  BPT.TRAP 0x1 ;  /* 0x000000040000795c */ /* 0x000fe20000300000 */
.L_x_27:
[----:B------:R-:W-:-:S13]  /*23a0*/  ISETP.NE.AND P1, PT, R22, RZ, PT ;  /* 0x000000ff1600720c */ /* 0x000fda0003f25270 */
[----:B01----:R-:W-:-:S04]  /*23b0*/  @P1 IMAD R4, R3, 0x8, R6 ;  /* 0x0000000803041824 */ /* 0x003fc800078e0206 */
[----:B------:R-:W-:-:S05]  /*23c0*/  @P1 VIADD R5, R4, 0x10 ;  /* 0x0000001004051836 */ /* 0x000fca0000000000 */
[----:B------:R-:W-:-:S04]  /*23d0*/  @P1 PRMT R5, R152, 0x654, R5 ;  /* 0x0000065498051816 */ /* 0x000fc80000000005 */
[----:B------:R0:W-:Y:S01]  /*23e0*/  @P1 SYNCS.ARRIVE.TRANS64.RED.A1T0 RZ, [R5+URZ], RZ ;  /* 0x000000ff05ff19a7 */ /* 0x0001e2000810043f */
[----:B------:R-:W-:-:S13]  /*23f0*/  ISETP.GT.U32.AND P1, PT, R19, 0x1, PT ;  /* 0x000000011300780c */ /* 0x000fda0003f24070 */
[----:B0-----:R-:W-:Y:S05]  /*2400*/  @P1 BRA `(.L_x_28) ;  /* 0x0000000000041947 */ /* 0x001fea0003800000 */
[----:B------:R-:W-:Y:S01]  /*2410*/  BPT.TRAP 0x1 ;  /* 0x000000040000795c */ /* 0x000fe20000300000 */
.L_x_28:
[----:B------:R-:W-:Y:S01]  /*2420*/  UIADD3 UR6, UR6, 0x1, URZ ;  /* 0x0000000106067890 */ /* 0x000fe2000fffe03f */
[C---:B------:R-:W-:Y:S01]  /*2430*/  ISETP.GT.AND P2, PT, R0.reuse, 0x1, PT ;  /* 0x000000010000780c */ /* 0x040fe20003f44270 */
[----:B------:R-:W-:Y:S02]  /*2440*/  VIADD R3, R3, 0x1 ;  /* 0x0000000103037836 */ /* 0x000fe40000000000 */
[----:B------:R-:W-:Y:S01]  /*2450*/  UISETP.NE.AND UP0, UPT, UR6, 0x2, UPT ;  /* 0x000000020600788c */ /* 0x000fe2000bf05270 */
[----:B------:R-:W-:Y:S02]  /*2460*/  VIADD R0, R0, 0xffffffff ;  /* 0xffffffff00007836 */ /* 0x000fe40000000000 */
[C---:B------:R-:W-:Y:S01]  /*2470*/  ISETP.NE.AND P1, PT, R3.reuse, 0x2, PT ;  /* 0x000000020300780c */ /* 0x040fe20003f25270 */
[----:B------:R-:W-:Y:S02]  /*2480*/  USEL UR7, URZ, 0x1, UP0 ;  /* 0x000000013f077887 */ /* 0x000fe40008000000 */
[----:B------:R-:W-:Y:S01]  /*2490*/  USEL UR6, UR6, URZ, UP0 ;  /* 0x0000003f06067287 */ /* 0x000fe20008000000 */
[----:B------:R-:W-:-:S03]  /*24a0*/  SEL R3, R3, RZ, P1 ;  /* 0x000000ff03037207 */ /* 0x000fc60000800000 */
[----:B------:R-:W-:Y:S01]  /*24b0*/  LOP3.LUT R7, R7, UR7, RZ, 0x3c, !PT ;  /* 0x0000000707077c12 */ /* 0x000fe2000f8e3cff */
[----:B------:R-:W-:Y:S07]  /*24c0*/  @P2 BRA `(.L_x_29) ;  /* 0xfffffff400e82947 */ /* 0x000fee000383ffff */
.L_x_22:
[----:B------:R-:W3:Y:S02]  /*24d0*/  LDC R0, c[0x0][0x28c] ;  /* 0x0000a300ff007b82 */ /* 0x000ee40000000800 */
[----:B---3--:R-:W-:-:S13]  /*24e0*/  ISETP.GE.AND P1, PT, R0, 0x1, PT ;  /* 0x000000010000780c */ /* 0x008fda0003f26270 */
[----:B------:R-:W-:Y:S05]  /*24f0*/  @!P1 BRA `(.L_x_30) ;  /* 0x0000000000409947 */ /* 0x000fea0003800000 */
[----:B------:R-:W-:Y:S05]  /*2500*/  @!P0 BRA `(.L_x_31) ;  /* 0x0000000000048947 */ /* 0x000fea0003800000 */
[----:B------:R-:W-:Y:S01]  /*2510*/  BPT.TRAP 0x1 ;  /* 0x000000040000795c */ /* 0x000fe20000300000 */
.L_x_31:
[----:B------:R-:W-:Y:S01]  /*2520*/  ISETP.NE.AND P0, PT, R22, RZ, PT ;  /* 0x000000ff1600720c */ /* 0x000fe20003f05270 */
[----:B------:R-:W-:-:S12]  /*2530*/  UISETP.LT.AND UP1, UPT, UR40, 0x1, UPT ;  /* 0x000000012800788c */ /* 0x000fd8000bf21270 */
[----:B------:R-:W-:-:S05]  /*2540*/  VOTEU.ANY UP0, P0 ;  /* 0x00000000003f7886 */ /* 0x000fca0000000100 */
[----:B------:R-:W-:-:S04]  /*2550*/  @UP0 USEL UR4, UR40, 0x1, UP1 ;  /* 0x0000000128040887 */ /* 0x000fc80008800000 */
[----:B------:R-:W-:-:S06]  /*2560*/  @UP0 UIADD3 UR4, UR39, UR40, -UR4 ;  /* 0x0000002827040290 */ /* 0x000fcc000fffe804 */
[----:B------:R-:W-:-:S04]  /*2570*/  IMAD.U32 R0, RZ, RZ, UR4 ;  /* 0x00000004ff007e24 */ /* 0x000fc8000f8e00ff */
[----:B------:R-:W-:-:S05]  /*2580*/  @P0 IMAD.SHL.U32 R0, R0, 0x8, RZ ;  /* 0x0000000800000824 */ /* 0x000fca00078e00ff */
[----:B------:R-:W-:-:S04]  /*2590*/  @P0 LOP3.LUT R0, R0, 0x8, RZ, 0xc0, !PT ;  /* 0x0000000800000812 */ /* 0x000fc800078ec0ff */
[----:B------:R-:W-:-:S04]  /*25a0*/  @P0 IADD3 R3, R6, 0x10, R0 ;  /* 0x0000001006030810 */ /* 0x000fc80007ffe000 */
[----:B------:R-:W-:-:S04]  /*25b0*/  @P0 PRMT R3, R152, 0x654, R3 ;  /* 0x0000065498030816 */ /* 0x000fc80000000003 */
[----:B------:R3:W-:Y:S01]  /*25c0*/  @P0 SYNCS.ARRIVE.TRANS64.RED.A1T0 RZ, [R3+URZ], RZ ;  /* 0x000000ff03ff09a7 */ /* 0x0007e2000810043f */
[----:B------:R-:W-:-:S13]  /*25d0*/  ISETP.GT.U32.AND P0, PT, R19, 0x1, PT ;  /* 0x000000011300780c */ /* 0x000fda0003f04070 */
[----:B---3--:R-:W-:Y:S05]  /*25e0*/  @P0 BRA `(.L_x_30) ;  /* 0x0000000000040947 */ /* 0x008fea0003800000 */
[----:B------:R-:W-:Y:S01]  /*25f0*/  BPT.TRAP 0x1 ;  /* 0x000000040000795c */ /* 0x000fe20000300000 */
.L_x_30:
[----:B------:R-:W3:Y:S01]  /*2600*/  LDC R6, c[0x0][0x288] ;  /* 0x0000a200ff067b82 */ /* 0x000ee20000000800 */
[--C-:B------:R-:W-:Y:S01]  /*2610*/  SHF.R.U32.HI R0, RZ, 0x2, R18.reuse ;  /* 0x00000002ff007819 */ /* 0x100fe20000011612 */
[----:B------:R-:W-:Y:S01]  /*2620*/  UIADD3 UR39, UR40, UR39, URZ ;  /* 0x0000002728277290 */ /* 0x000fe2000fffe03f */
[----:B01----:R-:W-:Y:S01]  /*2630*/  SHF.R.U32.HI R5, RZ, 0x7, R18 ;  /* 0x00000007ff057819 */ /* 0x003fe20000011612 */
[----:B------:R-:W-:Y:S01]  /*2640*/  IMAD.SHL.U32 R13, R154, 0x80, RZ ;  /* 0x000000809a0d7824 */ /* 0x000fe200078e00ff */
[----:B------:R-:W-:Y:S01]  /*2650*/  LOP3.LUT R3, R0, 0x7, RZ, 0xc0, !PT ;  /* 0x0000000700037812 */ /* 0x000fe200078ec0ff */
[----:B------:R-:W-:Y:S01]  /*2660*/  USHF.R.U32.HI UR4, URZ, 0x1, UR39 ;  /* 0x000000013f047899 */ /* 0x000fe20008011627 */
[----:B------:R-:W-:Y:S01]  /*2670*/  LOP3.LUT R4, R18, 0x60, RZ, 0xc0, !PT ;  /* 0x0000006012047812 */ /* 0x000fe200078ec0ff */
[----:B------:R-:W-:Y:S01]  /*2680*/  ULDC UR8, c[0x0][0x284] ;  /* 0x0000a10000087ab9 */ /* 0x000fe20000000800 */
[----:B------:R-:W-:Y:S01]  /*2690*/  LOP3.LUT R0, R5, 0x1, RZ, 0xc0, !PT ;  /* 0x0000000105007812 */ /* 0x000fe200078ec0ff */
[----:B------:R-:W-:Y:S01]  /*26a0*/  ULOP3.LUT UR4, UR4, 0x1, URZ, 0xc0, !UPT ;  /* 0x0000000104047892 */ /* 0x000fe2000f8ec03f */
[----:B------:R-:W-:Y:S01]  /*26b0*/  SHF.R.U32.HI R10, RZ, 0x1, R4 ;  /* 0x00000001ff0a7819 */ /* 0x000fe20000011604 */
[----:B------:R-:W-:Y:S01]  /*26c0*/  UISETP.GT.U32.AND UP1, UPT, UR39, 0x1, UPT ;  /* 0x000000012700788c */ /* 0x000fe2000bf24070 */
[----:B------:R-:W-:Y:S01]  /*26d0*/  SHF.R.S32.HI R21, RZ, 0x1f, R23 ;  /* 0x0000001fff157819 */ /* 0x000fe20000011417 */
[----:B------:R-:W-:Y:S01]  /*26e0*/  IMAD.SHL.U32 R4, R0, 0x40, RZ ;  /* 0x0000004000047824 */ /* 0x000fe200078e00ff */
[--C-:B------:R-:W-:Y:S01]  /*26f0*/  IADD3 R5, RZ, -R10, -R3.reuse ;  /* 0x8000000aff057210 */ /* 0x100fe20007ffe803 */
[----:B------:R-:W-:Y:S01]  /*2700*/  UISETP.NE.U32.AND UP0, UPT, UR4, 0x1, UPT ;  /* 0x000000010400788c */ /* 0x000fe2000bf05070 */
[----:B------:R-:W-:Y:S01]  /*2710*/  IMAD.WIDE R8, R153, 0x100, RZ ;  /* 0x0000010099087825 */ /* 0x000fe200078e02ff */
[----:B------:R-:W-:Y:S01]  /*2720*/  ULDC.64 UR6, c[0x0][0x5d0] ;  /* 0x0001740000067ab9 */ /* 0x000fe20000000a00 */
[----:B--2---:R-:W-:Y:S01]  /*2730*/  LOP3.LUT R157, R4, 0x40, R3, 0xe2, !PT ;  /* 0x00000040049d7812 */ /* 0x004fe200078ee203 */
[----:B------:R-:W-:Y:S01]  /*2740*/  UISETP.LT.U32.AND UP1, UPT, UR40, 0x2, UP1 ;  /* 0x000000022800788c */ /* 0x000fe20008f21070 */
[----:B------:R-:W-:Y:S01]  /*2750*/  LOP3.LUT R3, R18, 0x3, RZ, 0xc0, !PT ;  /* 0x0000000312037812 */ /* 0x000fe200078ec0ff */
[----:B------:R-:W-:Y:S01]  /*2760*/  UISETP.GT.U32.AND UP0, UPT, UR40, 0x1, !UP0 ;  /* 0x000000012800788c */ /* 0x000fe2000c704070 */
[----:B------:R-:W-:Y:S01]  /*2770*/  IMAD R4, R21, UR6, RZ ;  /* 0x0000000615047c24 */ /* 0x000fe2000f8e02ff */
[----:B---3--:R-:W-:Y:S01]  /*2780*/  ISETP.GE.AND P0, PT, R13, R6, PT ;  /* 0x000000060d00720c */ /* 0x008fe20003f06270 */
[----:B------:R-:W-:Y:S01]  /*2790*/  IMAD R0, R0, -0x40, R5 ;  /* 0xffffffc000007824 */ /* 0x000fe200078e0205 */
[----:B------:R-:W-:Y:S01]  /*27a0*/  USEL UR5, URZ, 0x1, !UP1 ;  /* 0x000000013f057887 */ /* 0x000fe2000c800000 */
[----:B------:R-:W-:Y:S01]  /*27b0*/  IMAD R12, R3, -0x2, R6 ;  /* 0xfffffffe030c7824 */ /* 0x000fe200078e0206 */
[----:B------:R-:W-:Y:S01]  /*27c0*/  USEL UR4, URZ, 0x1, !UP0 ;  /* 0x000000013f047887 */ /* 0x000fe2000c000000 */
[----:B------:R-:W-:Y:S01]  /*27d0*/  IMAD.SHL.U32 R3, R153, 0x100, RZ ;  /* 0x0000010099037824 */ /* 0x000fe200078e00ff */
[----:B------:R-:W-:Y:S01]  /*27e0*/  ULOP3.LUT UR39, UR39, 0x1, URZ, 0xc0, !UPT ;  /* 0x0000000127277892 */ /* 0x000fe2000f8ec03f */
[----:B------:R-:W-:Y:S01]  /*27f0*/  IMAD.SHL.U32 R6, R18, 0x2, RZ ;  /* 0x0000000212067824 */ /* 0x000fe200078e00ff */
[----:B------:R-:W-:Y:S01]  /*2800*/  ULOP3.LUT UR38, UR4, UR38, UR5, 0x96, !UPT ;  /* 0x0000002604267292 */ /* 0x000fe2000f8e9605 */
[----:B------:R-:W-:Y:S01]  /*2810*/  IMAD R11, R23, UR7, R4 ;  /* 0x00000007170b7c24 */ /* 0x000fe2000f8e0204 */
[----:B------:R-:W-:Y:S01]  /*2820*/  ISETP.GE.OR P0, PT, R3, UR8, P0 ;  /* 0x0000000803007c0c */ /* 0x000fe20008706670 */
[----:B------:R-:W-:Y:S01]  /*2830*/  IMAD.MOV.U32 R153, RZ, RZ, -0x1 ;  /* 0xffffffffff997424 */ /* 0x000fe200078e00ff */
[----:B------:R-:W-:-:S02]  /*2840*/  LOP3.LUT R6, R13, 0x6, R6, 0xf8, !PT ;  /* 0x000000060d067812 */ /* 0x000fc400078ef806 */
[----:B------:R-:W-:Y:S01]  /*2850*/  IADD3 R3, -R3, UR8, R0 ;  /* 0x0000000803037c10 */ /* 0x000fe2000fffe100 */
[----:B------:R-:W-:Y:S01]  /*2860*/  IMAD.IADD R0, R12, 0x1, -R13 ;  /* 0x000000010c007824 */ /* 0x000fe200078e0a0d */
[----:B------:R-:W-:Y:S02]  /*2870*/  SHF.R.S32.HI R7, RZ, 0x1f, R6 ;  /* 0x0000001fff077819 */ /* 0x000fe40000011406 */
[----:B------:R-:W-:Y:S01]  /*2880*/  LOP3.LUT R157, R8, R157, R10, 0xfe, !PT ;  /* 0x0000009d089d7212 */ /* 0x000fe200078efe0a */
[----:B------:R-:W-:-:S04]  /*2890*/  IMAD.WIDE.U32 R4, R23, UR6, R6 ;  /* 0x0000000617047c25 */ /* 0x000fc8000f8e0006 */
[----:B------:R-:W-:Y:S02]  /*28a0*/  IMAD.IADD R11, R5, 0x1, R11 ;  /* 0x00000001050b7824 */ /* 0x000fe400078e020b */
[----:B------:R-:W-:Y:S01]  /*28b0*/  IMAD.MOV.U32 R10, RZ, RZ, R4 ;  /* 0x000000ffff0a7224 */ /* 0x000fe200078e0004 */
[----:B------:R-:W-:Y:S06]  /*28c0*/  @P0 BRA `(.L_x_32) ;  /* 0x0000008000600947 */ /* 0x000fec0003800000 */
[----:B------:R-:W0:Y:S01]  /*28d0*/  LDC.64 R4, c[0x0][0x5c8] ;  /* 0x00017200ff047b82 */ /* 0x000e220000000a00 */
[----:B-----5:R-:W-:Y:S01]  /*28e0*/  FSETP.NEU.AND P0, PT, R156, RZ, PT ;  /* 0x000000ff9c00720b */ /* 0x020fe20003f0d000 */
[----:B------:R-:W-:Y:S01]  /*28f0*/  BSSY B0, `(.L_x_32) ;  /* 0x0000815000007945 */ /* 0x000fe20003800000 */
[----:B------:R-:W-:-:S04]  /*2900*/  ISETP.GT.AND P3, PT, R3, RZ, PT ;  /* 0x000000ff0300720c */ /* 0x000fc80003f64270 */
[----:B------:R-:W-:Y:S01]  /*2910*/  ISETP.GT.AND P2, PT, R0, RZ, P3 ;  /* 0x000000ff0000720c */ /* 0x000fe20001f44270 */
[-C--:B0-----:R-:W-:Y:S02]  /*2920*/  IMAD R12, R9, R4.reuse, RZ ;  /* 0x00000004090c7224 */ /* 0x081fe400078e02ff */
[----:B------:R-:W-:-:S04]  /*2930*/  IMAD.WIDE.U32 R170, R157, R4, R10 ;  /* 0x000000049daa7225 */ /* 0x000fc800078e000a */
[----:B------:R-:W-:-:S04]  /*2940*/  IMAD R11, R157, R5, R12 ;  /* 0x000000059d0b7224 */ /* 0x000fc800078e020c */
[----:B------:R-:W-:Y:S01]  /*2950*/  IMAD.IADD R173, R171, 0x1, R11 ;  /* 0x00000001abad7824 */ /* 0x000fe200078e020b */
[----:B------:R-:W-:Y:S06]  /*2960*/  @!P0 BRA `(.L_x_33) ;  /* 0x0000005c00108947 */ /* 0x000fec0003800000 */
[----:B------:R-:W0:Y:S01]  /*2970*/  LDC.64 R12, c[0x0][0x5b8] ;  /* 0x00016e00ff0c7b82 */ /* 0x000e220000000a00 */
[----:B------:R-:W-:-:S07]  /*2980*/  ULDC.64 UR4, c[0x0][0x5c0] ;  /* 0x0001700000047ab9 */ /* 0x000fce0000000a00 */
[----:B------:R-:W1:Y:S08]  /*2990*/  LDC.64 R14, c[0x0][0x5b0] ;  /* 0x00016c00ff0e7b82 */ /* 0x000e700000000a00 */
[----:B------:R-:W2:Y:S01]  /*29a0*/  LDC.64 R10, c[0x0][0x5a8] ;  /* 0x00016a00ff0a7b82 */ /* 0x000ea20000000a00 */
[----:B0-----:R-:W-:-:S04]  /*29b0*/  IMAD R20, R21, R12, RZ ;  /* 0x0000000c15147224 */ /* 0x001fc800078e02ff */
[C---:B------:R-:W-:Y:S02]  /*29c0*/  IMAD R13, R23.reuse, R13, R20 ;  /* 0x0000000d170d7224 */ /* 0x040fe400078e0214 */
[----:B------:R-:W-:-:S04]  /*29d0*/  IMAD.WIDE.U32 R20, R23, R12, R6 ;  /* 0x0000000c17147225 */ /* 0x000fc800078e0006 */
[-C--:B-1----:R-:W-:Y:S02]  /*29e0*/  IMAD R154, R9, R14.reuse, RZ ;  /* 0x0000000e099a7224 */ /* 0x082fe400078e02ff */
[----:B------:R-:W-:Y:S02]  /*29f0*/  IMAD.IADD R159, R21, 0x1, R13 ;  /* 0x00000001159f7824 */ /* 0x000fe400078e020d */
[----:B------:R-:W-:Y:S02]  /*2a00*/  IMAD.MOV.U32 R158, RZ, RZ, R20 ;  /* 0x000000ffff9e7224 */ /* 0x000fe400078e0014 */
[C---:B------:R-:W-:Y:S02]  /*2a10*/  IMAD R171, R157.reuse, R15, R154 ;  /* 0x0000000f9dab7224 */ /* 0x040fe400078e029a */
[----:B------:R-:W-:-:S04]  /*2a20*/  IMAD.WIDE.U32 R160, R157, R14, R158 ;  /* 0x0000000e9da07225 */ /* 0x000fc800078e009e */
[----:B------:R-:W-:Y:S01]  /*2a30*/  IMAD.IADD R154, R161, 0x1, R171 ;  /* 0x00000001a19a7824 */ /* 0x000fe200078e02ab */
[----:B--2---:R-:W-:-:S04]  /*2a40*/  LEA R162, P0, R160, R10, 0x2 ;  /* 0x0000000aa0a27211 */ /* 0x004fc800078010ff */
[----:B------:R-:W-:-:S05]  /*2a50*/  LEA.HI.X R163, R160, R11, R154, 0x2, P0 ;  /* 0x0000000ba0a37211 */ /* 0x000fca00000f149a */
[----:B------:R0:W2:Y:S01]  /*2a60*/  @P2 LDG.E.LTC128B R154, desc[UR36][R162.64] ;  /* 0x00000024a29a2981 */ /* 0x0000a2000c1e1920 */
[----:B------:R-:W-:Y:S01]  /*2a70*/  LEA R160, P0, R170, UR4, 0x2 ;  /* 0x00000004aaa07c11 */ /* 0x000fe2000f8010ff */
[----:B------:R-:W-:Y:S01]  /*2a80*/  IMAD.WIDE.U32 R164, R157, R14, R6 ;  /* 0x0000000e9da47225 */ /* 0x000fe200078e0006 */
[----:B------:R-:W-:Y:S01]  /*2a90*/  ISETP.GT.AND P1, PT, R0, 0x1, P3 ;  /* 0x000000010000780c */ /* 0x000fe20001f24270 */
[----:B------:R-:W-:Y:S02]  /*2aa0*/  BSSY B1, `(.L_x_34) ;  /* 0x0000011000017945 */ /* 0x000fe40003800000 */
[----:B------:R-:W-:Y:S02]  /*2ab0*/  IMAD.IADD R165, R171, 0x1, R165 ;  /* 0x00000001aba57824 */ /* 0x000fe400078e02a5 */
[----:B------:R-:W-:Y:S01]  /*2ac0*/  IMAD.WIDE.U32 R166, R23, R12, R164 ;  /* 0x0000000c17a67225 */ /* 0x000fe200078e00a4 */
[----:B0-----:R-:W-:-:S03]  /*2ad0*/  SHF.L.U64.HI R163, R14, 0x3, R15 ;  /* 0x000000030ea37819 */ /* 0x001fc6000001020f */
[----:B------:R-:W-:Y:S01]  /*2ae0*/  IMAD.SHL.U32 R162, R14, 0x8, RZ ;  /* 0x000000080ea27824 */ /* 0x000fe200078e00ff */
[----:B--2---:R-:W-:-:S05]  /*2af0*/  LOP3.LUT R161, R154, 0xffffe000, RZ, 0xc0, !PT ;  /* 0xffffe0009aa17812 */ /* 0x004fca00078ec0ff */
[----:B------:R-:W-:Y:S01]  /*2b00*/  FMUL R169, R161, R156 ;  /* 0x0000009ca1a97220 */ /* 0x000fe20000400000 */
[----:B------:R-:W-:Y:S01]  /*2b10*/  LEA.HI.X R161, R170, UR5, R173, 0x2, P0 ;  /* 0x00000005aaa17c11 */ /* 0x000fe200080f14ad */
[----:B------:R-:W-:Y:S01]  /*2b20*/  IMAD.WIDE.U32 R172, R157, R14, R162 ;  /* 0x0000000e9dac7225 */ /* 0x000fe200078e00a2 */
[----:B------:R-:W-:-:S03]  /*2b30*/  LEA R164, P0, R166, R10, 0x2 ;  /* 0x0000000aa6a47211 */ /* 0x000fc600078010ff */
[----:B------:R-:W-:Y:S01]  /*2b40*/  FFMA R169, R88, R155, R169 ;  /* 0x0000009b58a97223 */ /* 0x000fe200000000a9 */
[----:B------:R-:W-:-:S04]  /*2b50*/  IMAD.IADD R88, R13, 0x1, R167 ;  /* 0x000000010d587824 */ /* 0x000fc800078e02a7 */
[----:B------:R-:W-:Y:S02]  /*2b60*/  F2FP.TF32.F32.PACK_B R169, R169 ;  /* 0x000000a9ffa9723e */ /* 0x000fe400024050ff */
[----:B------:R-:W-:-:S03]  /*2b70*/  LEA.HI.X R165, R166, R11, R88, 0x2, P0 ;  /* 0x0000000ba6a57211 */ /* 0x000fc600000f1458 */
[----:B------:R0:W-:Y:S01]  /*2b80*/  @P2 STG.E desc[UR36][R160.64], R169 ;  /* 0x000000a9a0002986 */ /* 0x0001e2000c101924 */
[----:B------:R-:W-:Y:S05]  /*2b90*/  @!P1 BRA `(.L_x_35) ;  /* 0x0000000000049947 */ /* 0x000fea0003800000 */
[----:B------:R1:W5:Y:S02]  /*2ba0*/  LDG.E.LTC128B R154, desc[UR36][R164.64+0x4] ;  /* 0x00000424a49a7981 */ /* 0x000364000c1e1920 */
.L_x_35:
[----:B------:R-:W-:Y:S05]  /*2bb0*/  BSYNC B1 ;  /* 0x0000000000017941 */ /* 0x000fea0003800000 */
.L_x_34:
[----:B-----5:R-:W-:Y:S01]  /*2bc0*/  LOP3.LUT R167, R154, 0xffffe000, RZ, 0xc0, !PT ;  /* 0xffffe0009aa77812 */ /* 0x020fe200078ec0ff */
[----:B------:R-:W-:Y:S01]  /*2bd0*/  IMAD.IADD R171, R171, 0x1, R173 ;  /* 0x00000001abab7824 */ /* 0x000fe200078e02ad */
[----:B------:R-:W-:Y:S02]  /*2be0*/  ISETP.GT.AND P0, PT, R3, 0x8, PT ;  /* 0x000000080300780c */ /* 0x000fe40003f04270 */
[----:B------:R-:W-:Y:S01]  /*2bf0*/  IADD3 R166, P4, R20, R172, RZ ;  /* 0x000000ac14a67210 */ /* 0x000fe20007f9e0ff */
[----:B------:R-:W-:Y:S01]  /*2c00*/  FMUL R88, R167, R156 ;  /* 0x0000009ca7587220 */ /* 0x000fe20000400000 */
[----:B------:R-:W-:-:S03]  /*2c10*/  ISETP.GT.AND P2, PT, R0, RZ, P0 ;  /* 0x000000ff0000720c */ /* 0x000fc60000744270 */
[----:B------:R-:W-:Y:S01]  /*2c20*/  FFMA R175, R89, R155, R88 ;  /* 0x0000009b59af7223 */ /* 0x000fe20000000058 */
[----:B------:R-:W-:Y:S01]  /*2c30*/  IMAD.X R167, R171, 0x1, R159, P4 ;  /* 0x00000001aba77824 */ /* 0x000fe200020e069f */
[----:B------:R-:W-:-:S03]  /*2c40*/  LEA R88, P4, R166, R10, 0x2 ;  /* 0x0000000aa6587211 */ /* 0x000fc600078810ff */
[----:B------:R-:W-:Y:S02]  /*2c50*/  F2FP.TF32.F32.PACK_B R175, R175 ;  /* 0x000000afffaf723e */ /* 0x000fe400024050ff */
[----:B------:R-:W-:-:S03]  /*2c60*/  LEA.HI.X R89, R166, R11, R167, 0x2, P4 ;  /* 0x0000000ba6597211 */ /* 0x000fc600020f14a7 */
[----:B------:R2:W-:Y:S04]  /*2c70*/  @P1 STG.E desc[UR36][R160.64+0x4], R175 ;  /* 0x000004afa0001986 */ /* 0x0005e8000c101924 */
[----:B------:R3:W0:Y:S01]  /*2c80*/  @P2 LDG.E.LTC128B R154, desc[UR36][R88.64] ;  /* 0x00000024589a2981 */ /* 0x000622000c1e1920 */
[----:B------:R-:W-:Y:S01]  /*2c90*/  IMAD.SHL.U32 R167, R4, 0x20, RZ ;  /* 0x0000002004a77824 */ /* 0x000fe200078e00ff */
[----:B------:R-:W-:Y:S01]  /*2ca0*/  IADD3 R172, P1, R6, R172, RZ ;  /* 0x000000ac06ac7210 */ /* 0x000fe20007f3e0ff */
[----:B------:R-:W-:Y:S03]  /*2cb0*/  BSSY B1, `(.L_x_36) ;  /* 0x0000011000017945 */ /* 0x000fe60003800000 */
[----:B------:R-:W-:Y:S01]  /*2cc0*/  IADD3 R170, P4, R167, R160, RZ ;  /* 0x000000a0a7aa7210 */ /* 0x000fe20007f9e0ff */
[----:B------:R-:W-:Y:S01]  /*2cd0*/  IMAD.X R173, R7, 0x1, R171, P1 ;  /* 0x0000000107ad7824 */ /* 0x000fe200008e06ab */
[----:B------:R-:W-:Y:S01]  /*2ce0*/  ISETP.GT.AND P1, PT, R0, 0x1, P0 ;  /* 0x000000010000780c */ /* 0x000fe20000724270 */
[----:B------:R-:W-:-:S03]  /*2cf0*/  IMAD.WIDE.U32 R172, R23, R12, R172 ;  /* 0x0000000c17ac7225 */ /* 0x000fc600078e00ac */
[----:B---3--:R-:W-:Y:S02]  /*2d00*/  LEA R88, P5, R172, R10, 0x2 ;  /* 0x0000000aac587211 */ /* 0x008fe400078a10ff */
[----:B0-----:R-:W-:-:S05]  /*2d10*/  LOP3.LUT R169, R154, 0xffffe000, RZ, 0xc0, !PT ;  /* 0xffffe0009aa97812 */ /* 0x001fca00078ec0ff */
[----:B------:R-:W-:-:S04]  /*2d20*/  FMUL R169, R169, R156 ;  /* 0x0000009ca9a97220 */ /* 0x000fc80000400000 */
[----:B------:R-:W-:Y:S01]  /*2d30*/  FFMA R177, R90, R155, R169 ;  /* 0x0000009b5ab17223 */ /* 0x000fe200000000a9 */
[----:B------:R-:W-:Y:S01]  /*2d40*/  SHF.L.U64.HI R169, R4, 0x5, R5 ;  /* 0x0000000504a97819 */ /* 0x000fe20000010205 */
[----:B------:R-:W-:-:S03]  /*2d50*/  IMAD.IADD R90, R13, 0x1, R173 ;  /* 0x000000010d5a7824 */ /* 0x000fc600078e02ad */
[----:B------:R-:W-:Y:S01]  /*2d60*/  F2FP.TF32.F32.PACK_B R177, R177 ;  /* 0x000000b1ffb1723e */ /* 0x000fe200024050ff */
[----:B------:R-:W-:Y:S01]  /*2d70*/  IMAD.X R171, R169, 0x1, R161, P4 ;  /* 0x00000001a9ab7824 */ /* 0x000fe200020e06a1 */
[----:B------:R-:W-:-:S04]  /*2d80*/  LEA.HI.X R89, R172, R11, R90, 0x2, P5 ;  /* 0x0000000bac597211 */ /* 0x000fc800028f145a */
[----:B------:R2:W-:Y:S01]  /*2d90*/  @P2 STG.E desc[UR36][R170.64], R177 ;  /* 0x000000b1aa002986 */ /* 0x0005e2000c101924 */
[----:B------:R-:W-:Y:S05]  /*2da0*/  @!P1 BRA `(.L_x_37) ;  /* 0x0000000000049947 */ /* 0x000fea0003800000 */
[----:B------:R0:W5:Y:S02]  /*2db0*/  LDG.E.LTC128B R154, desc[UR36][R88.64+0x4] ;  /* 0x00000424589a7981 */ /* 0x000164000c1e1920 */
.L_x_37:
[----:B------:R-:W-:Y:S05]  /*2dc0*/  BSYNC B1 ;  /* 0x0000000000017941 */ /* 0x000fea0003800000 */
.L_x_36:
[----:B-----5:R-:W-:Y:S01]  /*2dd0*/  LOP3.LUT R173, R154, 0xffffe000, RZ, 0xc0, !PT ;  /* 0xffffe0009aad7812 */ /* 0x020fe200078ec0ff */
[----:B------:R-:W-:Y:S01]  /*2de0*/  BSSY B1, `(.L_x_38) ;  /* 0x000000a000017945 */ /* 0x000fe20003800000 */
[----:B------:R-:W-:-:S03]  /*2df0*/  ISETP.GT.AND P2, PT, R0, 0x8, P3 ;  /* 0x000000080000780c */ /* 0x000fc60001f44270 */
[----:B------:R-:W-:-:S04]  /*2e00*/  FMUL R90, R173, R156 ;  /* 0x0000009cad5a7220 */ /* 0x000fc80000400000 */
[----:B------:R-:W-:Y:S01]  /*2e10*/  FFMA R173, R91, R155, R90 ;  /* 0x0000009b5bad7223 */ /* 0x000fe2000000005a */
[----:B------:R-:W-:Y:S02]  /*2e20*/  @P1 IMAD.MOV.U32 R90, RZ, RZ, R170 ;  /* 0x000000ffff5a1224 */ /* 0x000fe400078e00aa */
[----:B------:R-:W-:Y:S02]  /*2e30*/  @P1 IMAD.MOV.U32 R91, RZ, RZ, R171 ;  /* 0x000000ffff5b1224 */ /* 0x000fe400078e00ab */
[----:B------:R-:W-:-:S05]  /*2e40*/  F2FP.TF32.F32.PACK_B R173, R173 ;  /* 0x000000adffad723e */ /* 0x000fca00024050ff */
[----:B------:R3:W-:Y:S01]  /*2e50*/  @P1 STG.E desc[UR36][R90.64+0x4], R173 ;  /* 0x000004ad5a001986 */ /* 0x0007e2000c101924 */
[----:B------:R-:W-:Y:S05]  /*2e60*/  @!P2 BRA `(.L_x_39) ;  /* 0x000000000004a947 */ /* 0x000fea0003800000 */
[----:B------:R4:W5:Y:S02]  /*2e70*/  LDG.E.LTC128B R154, desc[UR36][R164.64+0x20] ;  /* 0x00002024a49a7981 */ /* 0x000964000c1e1920 */
.L_x_39:
[----:B------:R-:W-:Y:S05]  /*2e80*/  BSYNC B1 ;  /* 0x0000000000017941 */ /* 0x000fea0003800000 */
.L_x_38:
[----:B---3-5:R-:W-:Y:S01]  /*2e90*/  LOP3.LUT R91, R154, 0xffffe000, RZ, 0xc0, !PT ;  /* 0xffffe0009a5b7812 */ /* 0x028fe200078ec0ff */
[----:B------:R-:W-:Y:S01]  /*2ea0*/  @P2 IMAD.MOV.U32 R90, RZ, RZ, R160 ;  /* 0x000000ffff5a2224 */ /* 0x000fe200078e00a0 */
[----:B------:R-:W-:Y:S01]  /*2eb0*/  ISETP.GT.AND P1, PT, R0, 0x9, P3 ;  /* 0x000000090000780c */ /* 0x000fe20001f24270 */
[----:B------:R-:W-:Y:S02]  /*2ec0*/  BSSY B1, `(.L_x_40) ;  /* 0x0000008000017945 */ /* 0x000fe40003800000 */
[----:B------:R-:W-:-:S04]  /*2ed0*/  FMUL R91, R91, R156 ;  /* 0x0000009c5b5b7220 */ /* 0x000fc80000400000 */
[----:B------:R-:W-:Y:S01]  /*2ee0*/  FFMA R173, R92, R155, R91 ;  /* 0x0000009b5cad7223 */ /* 0x000fe2000000005b */
[----:B------:R-:W-:-:S04]  /*2ef0*/  @P2 IMAD.MOV.U32 R91, RZ, RZ, R161 ;  /* 0x000000ffff5b2224 */ /* 0x000fc800078e00a1 */
[----:B------:R-:W-:-:S05]  /*2f00*/  F2FP.TF32.F32.PACK_B R173, R173 ;  /* 0x000000adffad723e */ /* 0x000fca00024050ff */
[----:B------:R3:W-:Y:S01]  /*2f10*/  @P2 STG.E desc[UR36][R90.64+0x20], R173 ;  /* 0x000020ad5a002986 */ /* 0x0007e2000c101924 */
[----:B------:R-:W-:Y:S05]  /*2f20*/  @!P1 BRA `(.L_x_41) ;  /* 0x0000000000049947 */ /* 0x000fea0003800000 */
[----:B------:R0:W5:Y:S02]  /*2f30*/  LDG.E.LTC128B R154, desc[UR36][R164.64+0x24] ;  /* 0x00002424a49a7981 */ /* 0x000164000c1e1920 */
.L_x_41:
[----:B------:R-:W-:Y:S05]  /*2f40*/  BSYNC B1 ;  /* 0x0000000000017941 */ /* 0x000fea0003800000 */
.L_x_40:
[----:B---3-5:R-:W-:Y:S01]  /*2f50*/  LOP3.LUT R91, R154, 0xffffe000, RZ, 0xc0, !PT ;  /* 0xffffe0009a5b7812 */ /* 0x028fe200078ec0ff */
[----:B------:R-:W-:Y:S01]  /*2f60*/  BSSY B1, `(.L_x_42) ;  /* 0x000000a000017945 */ /* 0x000fe20003800000 */
[----:B------:R-:W-:-:S03]  /*2f70*/  ISETP.GT.AND P2, PT, R0, 0x8, P0 ;  /* 0x000000080000780c */ /* 0x000fc60000744270 */
[----:B------:R-:W-:Y:S01]  /*2f80*/  FMUL R90, R91, R156 ;  /* 0x0000009c5b5a7220 */ /* 0x000fe20000400000 */
[----:B------:R-:W-:-:S03]  /*2f90*/  @P1 IMAD.MOV.U32 R91, RZ, RZ, R161 ;  /* 0x000000ffff5b1224 */ /* 0x000fc600078e00a1 */
[----:B------:R-:W-:Y:S01]  /*2fa0*/  FFMA R93, R93, R155, R90 ;  /* 0x0000009b5d5d7223 */ /* 0x000fe2000000005a */
[----:B------:R-:W-:-:S04]  /*2fb0*/  @P1 IMAD.MOV.U32 R90, RZ, RZ, R160 ;  /* 0x000000ffff5a1224 */ /* 0x000fc800078e00a0 */
[----:B------:R-:W-:-:S05]  /*2fc0*/  F2FP.TF32.F32.PACK_B R93, R93 ;  /* 0x0000005dff5d723e */ /* 0x000fca00024050ff */
[----:B------:R3:W-:Y:S01]  /*2fd0*/  @P1 STG.E desc[UR36][R90.64+0x24], R93 ;  /* 0x0000245d5a001986 */ /* 0x0007e2000c101924 */
[----:B------:R-:W-:Y:S05]  /*2fe0*/  @!P2 BRA `(.L_x_43) ;  /* 0x000000000004a947 */ /* 0x000fea0003800000 */
[----:B------:R0:W5:Y:S02]  /*2ff0*/  LDG.E.LTC128B R154, desc[UR36][R88.64+0x20] ;  /* 0x00002024589a7981 */ /* 0x000164000c1e1920 */
.L_x_43:
[----:B------:R-:W-:Y:S05]  /*3000*/  BSYNC B1 ;  /* 0x0000000000017941 */ /* 0x000fea0003800000 */
.L_x_42:
        /* <DEDUP_REMOVED lines=11> */
.L_x_45:
[----:B------:R-:W-:Y:S05]  /*30c0*/  BSYNC B1 ;  /* 0x0000000000017941 */ /* 0x000fea0003800000 */
.L_x_44:
        /* <DEDUP_REMOVED lines=11> */
.L_x_47:
[----:B------:R-:W-:Y:S05]  /*3180*/  BSYNC B1 ;  /* 0x0000000000017941 */ /* 0x000fea0003800000 */
.L_x_46:
        /* <DEDUP_REMOVED lines=11> */
.L_x_49:
[----:B------:R-:W-:Y:S05]  /*3240*/  BSYNC B1 ;  /* 0x0000000000017941 */ /* 0x000fea0003800000 */
.L_x_48:
        /* <DEDUP_REMOVED lines=11> */
.L_x_51:
[----:B------:R-:W-:Y:S05]  /*3300*/  BSYNC B1 ;  /* 0x0000000000017941 */ /* 0x000fea0003800000 */
.L_x_50:
        /* <DEDUP_REMOVED lines=11> */
.L_x_53:
[----:B------:R-:W-:Y:S05]  /*33c0*/  BSYNC B1 ;  /* 0x0000000000017941 */ /* 0x000fea0003800000 */
.L_x_52:
        /* <DEDUP_REMOVED lines=11> */
.L_x_55:
[----:B------:R-:W-:Y:S05]  /*3480*/  BSYNC B1 ;  /* 0x0000000000017941 */ /* 0x000fea0003800000 */
.L_x_54:
        /* <DEDUP_REMOVED lines=11> */
.L_x_57:
[----:B------:R-:W-:Y:S05]  /*3540*/  BSYNC B1 ;  /* 0x0000000000017941 */ /* 0x000fea0003800000 */
.L_x_56:
        /* <DEDUP_REMOVED lines=11> */
.L_x_59:
[----:B------:R-:W-:Y:S05]  /*3600*/  BSYNC B1 ;  /* 0x0000000000017941 */ /* 0x000fea0003800000 */
.L_x_58:
        /* <DEDUP_REMOVED lines=11> */
.L_x_61:
[----:B------:R-:W-:Y:S05]  /*36c0*/  BSYNC B1 ;  /* 0x0000000000017941 */ /* 0x000fea0003800000 */
.L_x_60:
        /* <DEDUP_REMOVED lines=11> */
.L_x_63:
[----:B------:R-:W-:Y:S05]  /*3780*/  BSYNC B1 ;  /* 0x0000000000017941 */ /* 0x000fea0003800000 */
.L_x_62:
        /* <DEDUP_REMOVED lines=11> */
.L_x_65:
[----:B------:R-:W-:Y:S05]  /*3840*/  BSYNC B1 ;  /* 0x0000000000017941 */ /* 0x000fea0003800000 */
.L_x_64:
        /* <DEDUP_REMOVED lines=11> */
.L_x_67:
[----:B------:R-:W-:Y:S05]  /*3900*/  BSYNC B1 ;  /* 0x0000000000017941 */ /* 0x000fea0003800000 */
.L_x_66:
        /* <DEDUP_REMOVED lines=11> */
.L_x_69:
[----:B------:R-:W-:Y:S05]  /*39c0*/  BSYNC B1 ;  /* 0x0000000000017941 */ /* 0x000fea0003800000 */
.L_x_68:
        /* <DEDUP_REMOVED lines=11> */
.L_x_71:
[----:B------:R-:W-:Y:S05]  /*3a80*/  BSYNC B1 ;  /* 0x0000000000017941 */ /* 0x000fea0003800000 */
.L_x_70:
        /* <DEDUP_REMOVED lines=11> */
.L_x_73:
[----:B------:R-:W-:Y:S05]  /*3b40*/  BSYNC B1 ;  /* 0x0000000000017941 */ /* 0x000fea0003800000 */
.L_x_72:
        /* <DEDUP_REMOVED lines=11> */
.L_x_75:
[----:B------:R-:W-:Y:S05]  /*3c00*/  BSYNC B1 ;  /* 0x0000000000017941 */ /* 0x000fea0003800000 */
.L_x_74:
        /* <DEDUP_REMOVED lines=11> */
.L_x_77:
[----:B------:R-:W-:Y:S05]  /*3cc0*/  BSYNC B1 ;  /* 0x0000000000017941 */ /* 0x000fea0003800000 */
.L_x_76:
        /* <DEDUP_REMOVED lines=11> */
.L_x_79:
[----:B------:R-:W-:Y:S05]  /*3d80*/  BSYNC B1 ;  /* 0x0000000000017941 */ /* 0x000fea0003800000 */
.L_x_78:
        /* <DEDUP_REMOVED lines=11> */
.L_x_81:
[----:B------:R-:W-:Y:S05]  /*3e40*/  BSYNC B1 ;  /* 0x0000000000017941 */ /* 0x000fea0003800000 */
.L_x_80:
        /* <DEDUP_REMOVED lines=11> */
.L_x_83:
[----:B------:R-:W-:Y:S05]  /*3f00*/  BSYNC B1 ;  /* 0x0000000000017941 */ /* 0x000fea0003800000 */
.L_x_82:
        /* <DEDUP_REMOVED lines=11> */
.L_x_85:
[----:B------:R-:W-:Y:S05]  /*3fc0*/  BSYNC B1 ;  /* 0x0000000000017941 */ /* 0x000fea0003800000 */
.L_x_84:
        /* <DEDUP_REMOVED lines=11> */
.L_x_87:
[----:B------:R-:W-:Y:S05]  /*4080*/  BSYNC B1 ;  /* 0x0000000000017941 */ /* 0x000fea0003800000 */
.L_x_86:
        /* <DEDUP_REMOVED lines=11> */
.L_x_89:
[----:B------:R-:W-:Y:S05]  /*4140*/  BSYNC B1 ;  /* 0x0000000000017941 */ /* 0x000fea0003800000 */
.L_x_88:
        /* <DEDUP_REMOVED lines=11> */
.L_x_91:
[----:B------:R-:W-:Y:S05]  /*4200*/  BSYNC B1 ;  /* 0x0000000000017941 */ /* 0x000fea0003800000 */
.L_x_90:
        /* <DEDUP_REMOVED lines=11> */
.L_x_93:
[----:B------:R-:W-:Y:S05]  /*42c0*/  BSYNC B1 ;  /* 0x0000000000017941 */ /* 0x000fea0003800000 */
.L_x_92:
        /* <DEDUP_REMOVED lines=11> */
.L_x_95:
[----:B------:R-:W-:Y:S05]  /*4380*/  BSYNC B1 ;  /* 0x0000000000017941 */ /* 0x000fea0003800000 */
.L_x_94:
        /* <DEDUP_REMOVED lines=11> */
.L_x_97:
[----:B------:R-:W-:Y:S05]  /*4440*/  BSYNC B1 ;  /* 0x0000000000017941 */ /* 0x000fea0003800000 */
.L_x_96:
        /* <DEDUP_REMOVED lines=11> */
.L_x_99:
[----:B------:R-:W-:Y:S05]  /*4500*/  BSYNC B1 ;  /* 0x0000000000017941 */ /* 0x000fea0003800000 */
.L_x_98:
        /* <DEDUP_REMOVED lines=11> */
.L_x_101:
[----:B------:R-:W-:Y:S05]  /*45c0*/  BSYNC B1 ;  /* 0x0000000000017941 */ /* 0x000fea0003800000 */
.L_x_100:
        /* <DEDUP_REMOVED lines=11> */
.L_x_103:
[----:B------:R-:W-:Y:S05]  /*4680*/  BSYNC B1 ;  /* 0x0000000000017941 */ /* 0x000fea0003800000 */
.L_x_102:
        /* <DEDUP_REMOVED lines=11> */
.L_x_105:
[----:B------:R-:W-:Y:S05]  /*4740*/  BSYNC B1 ;  /* 0x0000000000017941 */ /* 0x000fea0003800000 */
.L_x_104:
        /* <DEDUP_REMOVED lines=11> */
.L_x_107:
[----:B------:R-:W-:Y:S05]  /*4800*/  BSYNC B1 ;  /* 0x0000000000017941 */ /* 0x000fea0003800000 */
.L_x_106:
        /* <DEDUP_REMOVED lines=11> */
.L_x_109:
[----:B------:R-:W-:Y:S05]  /*48c0*/  BSYNC B1 ;  /* 0x0000000000017941 */ /* 0x000fea0003800000 */
.L_x_108:
        /* <DEDUP_REMOVED lines=11> */
.L_x_111:
[----:B------:R-:W-:Y:S05]  /*4980*/  BSYNC B1 ;  /* 0x0000000000017941 */ /* 0x000fea0003800000 */
.L_x_110:
        /* <DEDUP_REMOVED lines=11> */
.L_x_113:
[----:B------:R-:W-:Y:S05]  /*4a40*/  BSYNC B1 ;  /* 0x0000000000017941 */ /* 0x000fea0003800000 */
.L_x_112:
        /* <DEDUP_REMOVED lines=11> */
.L_x_115:
[----:B------:R-:W-:Y:S05]  /*4b00*/  BSYNC B1 ;  /* 0x0000000000017941 */ /* 0x000fea0003800000 */
.L_x_114:
        /* <DEDUP_REMOVED lines=11> */
.L_x_117:
[----:B------:R-:W-:Y:S05]  /*4bc0*/  BSYNC B1 ;  /* 0x0000000000017941 */ /* 0x000fea0003800000 */
.L_x_116:
        /* <DEDUP_REMOVED lines=11> */
.L_x_119:
[----:B------:R-:W-:Y:S05]  /*4c80*/  BSYNC B1 ;  /* 0x0000000000017941 */ /* 0x000fea0003800000 */
.L_x_118:
        /* <DEDUP_REMOVED lines=11> */
.L_x_121:
[----:B------:R-:W-:Y:S05]  /*4d40*/  BSYNC B1 ;  /* 0x0000000000017941 */ /* 0x000fea0003800000 */
.L_x_120:
        /* <DEDUP_REMOVED lines=11> */
.L_x_123:
[----:B------:R-:W-:Y:S05]  /*4e00*/  BSYNC B1 ;  /* 0x0000000000017941 */ /* 0x000fea0003800000 */
.L_x_122:
        /* <DEDUP_REMOVED lines=11> */
.L_x_125:
[----:B------:R-:W-:Y:S05]  /*4ec0*/  BSYNC B1 ;  /* 0x0000000000017941 */ /* 0x000fea0003800000 */
.L_x_124:
        /* <DEDUP_REMOVED lines=11> */
.L_x_127:
[----:B------:R-:W-:Y:S05]  /*4f80*/  BSYNC B1 ;  /* 0x0000000000017941 */ /* 0x000fea0003800000 */
.L_x_126:
        /* <DEDUP_REMOVED lines=11> */
.L_x_129:
[----:B------:R-:W-:Y:S05]  /*5040*/  BSYNC B1 ;  /* 0x0000000000017941 */ /* 0x000fea0003800000 */
.L_x_128:
        /* <DEDUP_REMOVED lines=11> */
.L_x_131:
[----:B------:R-:W-:Y:S05]  /*5100*/  BSYNC B1 ;  /* 0x0000000000017941 */ /* 0x000fea0003800000 */
.L_x_130:
        /* <DEDUP_REMOVED lines=11> */
.L_x_133:
[----:B------:R-:W-:Y:S05]  /*51c0*/  BSYNC B1 ;  /* 0x0000000000017941 */ /* 0x000fea0003800000 */
.L_x_132:
        /* <DEDUP_REMOVED lines=11> */
.L_x_135:
[----:B------:R-:W-:Y:S05]  /*5280*/  BSYNC B1 ;  /* 0x0000000000017941 */ /* 0x000fea0003800000 */
.L_x_134:
        /* <DEDUP_REMOVED lines=11> */
.L_x_137:
[----:B------:R-:W-:Y:S05]  /*5340*/  BSYNC B1 ;  /* 0x0000000000017941 */ /* 0x000fea0003800000 */
.L_x_136:
        /* <DEDUP_REMOVED lines=11> */
.L_x_139:
[----:B------:R-:W-:Y:S05]  /*5400*/  BSYNC B1 ;  /* 0x0000000000017941 */ /* 0x000fea0003800000 */
.L_x_138:
        /* <DEDUP_REMOVED lines=11> */
.L_x_141:
[----:B------:R-:W-:Y:S05]  /*54c0*/  BSYNC B1 ;  /* 0x0000000000017941 */ /* 0x000fea0003800000 */
.L_x_140:
        /* <DEDUP_REMOVED lines=11> */
.L_x_143:
[----:B------:R-:W-:Y:S05]  /*5580*/  BSYNC B1 ;  /* 0x0000000000017941 */ /* 0x000fea0003800000 */
.L_x_142:
        /* <DEDUP_REMOVED lines=11> */
.L_x_145:
[----:B------:R-:W-:Y:S05]  /*5640*/  BSYNC B1 ;  /* 0x0000000000017941 */ /* 0x000fea0003800000 */
.L_x_144:
        /* <DEDUP_REMOVED lines=11> */
.L_x_147:
[----:B------:R-:W-:Y:S05]  /*5700*/  BSYNC B1 ;  /* 0x0000000000017941 */ /* 0x000fea0003800000 */
.L_x_146:
        /* <DEDUP_REMOVED lines=11> */
.L_x_149:
[----:B------:R-:W-:Y:S05]  /*57c0*/  BSYNC B1 ;  /* 0x0000000000017941 */ /* 0x000fea0003800000 */
.L_x_148:
        /* <DEDUP_REMOVED lines=11> */
.L_x_151:
[----:B------:R-:W-:Y:S05]  /*5880*/  BSYNC B1 ;  /* 0x0000000000017941 */ /* 0x000fea0003800000 */
.L_x_150:
        /* <DEDUP_REMOVED lines=11> */
.L_x_153:
[----:B------:R-:W-:Y:S05]  /*5940*/  BSYNC B1 ;  /* 0x0000000000017941 */ /* 0x000fea0003800000 */
.L_x_152:
        /* <DEDUP_REMOVED lines=11> */
.L_x_155:
[----:B------:R-:W-:Y:S05]  /*5a00*/  BSYNC B1 ;  /* 0x0000000000017941 */ /* 0x000fea0003800000 */
.L_x_154:
[----:B---3-5:R-:W-:Y:S01]  /*5a10*/  LOP3.LUT R91, R154, 0xffffe000, RZ, 0xc0, !PT ;  /* 0xffffe0009a5b7812 */ /* 0x028fe200078ec0ff */
[----:B------:R-:W-:Y:S01]  /*5a20*/  @P2 IMAD.MOV.U32 R8, RZ, RZ, R170 ;  /* 0x000000ffff082224 */ /* 0x000fe200078e00aa */
[----:B------:R-:W-:Y:S01]  /*5a30*/  IADD3 R157, P1, R157, 0x80, RZ ;  /* 0x000000809d9d7810 */ /* 0x000fe20007f3e0ff */
[----:B------:R-:W-:Y:S02]  /*5a40*/  BSSY B1, `(.L_x_156) ;  /* 0x000000b000017945 */ /* 0x000fe40003800000 */
[----:B------:R-:W-:Y:S02]  /*5a50*/  FMUL R91, R91, R156 ;  /* 0x0000009c5b5b7220 */ /* 0x000fe40000400000 */
[----:B------:R-:W-:Y:S01]  /*5a60*/  IMAD.X R9, RZ, RZ, R9, P1 ;  /* 0x000000ffff097224 */ /* 0x000fe200008e0609 */
[----:B------:R-:W-:Y:S01]  /*5a70*/  ISETP.GT.AND P1, PT, R0, 0x79, P0 ;  /* 0x000000790000780c */ /* 0x000fe20000724270 */
[----:B------:R-:W-:Y:S02]  /*5a80*/  FFMA R91, R150, R155, R91 ;  /* 0x0000009b965b7223 */ /* 0x000fe4000000005b */
[----:B------:R-:W-:-:S02]  /*5a90*/  IMAD R90, R9, R14, RZ ;  /* 0x0000000e095a7224 */ /* 0x000fc400078e02ff */
[----:B------:R-:W-:Y:S01]  /*5aa0*/  @P2 IMAD.MOV.U32 R9, RZ, RZ, R171 ;  /* 0x000000ffff092224 */ /* 0x000fe200078e00ab */
[----:B------:R-:W-:-:S05]  /*5ab0*/  F2FP.TF32.F32.PACK_B R91, R91 ;  /* 0x0000005bff5b723e */ /* 0x000fca00024050ff */
[----:B------:R3:W-:Y:S02]  /*5ac0*/  @P2 STG.E desc[UR36][R8.64+0x1e0], R91 ;  /* 0x0001e05b08002986 */ /* 0x0007e4000c101924 */
[----:B------:R-:W-:Y:S05]  /*5ad0*/  @!P1 BRA `(.L_x_157) ;  /* 0x0000000000049947 */ /* 0x000fea0003800000 */
[----:B------:R0:W5:Y:S02]  /*5ae0*/  LDG.E.LTC128B R154, desc[UR36][R88.64+0x1e4] ;  /* 0x0001e424589a7981 */ /* 0x000164000c1e1920 */
.L_x_157:
[----:B------:R-:W-:Y:S05]  /*5af0*/  BSYNC B1 ;  /* 0x0000000000017941 */ /* 0x000fea0003800000 */
.L_x_156:
[----:B0----5:R-:W-:Y:S01]  /*5b00*/  LOP3.LUT R89, R154, 0xffffe000, RZ, 0xc0, !PT ;  /* 0xffffe0009a597812 */ /* 0x021fe200078ec0ff */
[----:B------:R-:W-:Y:S01]  /*5b10*/  IMAD R97, R157, R15, R90 ;  /* 0x0000000f9d617224 */ /* 0x000fe200078e025a */
[----:B------:R-:W-:Y:S01]  /*5b20*/  ISETP.GT.AND P0, PT, R3, 0x80, PT ;  /* 0x000000800300780c */ /* 0x000fe20003f04270 */
[----:B---3--:R-:W-:-:S04]  /*5b30*/  IMAD.WIDE.U32 R8, R157, R14, R158 ;  /* 0x0000000e9d087225 */ /* 0x008fc800078e009e */
[----:B------:R-:W-:Y:S01]  /*5b40*/  FMUL R88, R89, R156 ;  /* 0x0000009c59587220 */ /* 0x000fe20000400000 */
[----:B------:R-:W-:Y:S01]  /*5b50*/  ISETP.GT.AND P3, PT, R0, RZ, P0 ;  /* 0x000000ff0000720c */ /* 0x000fe20000764270 */
[----:B------:R-:W-:Y:S02]  /*5b60*/  IMAD.IADD R9, R9, 0x1, R97 ;  /* 0x0000000109097824 */ /* 0x000fe400078e0261 */
[----:B------:R-:W-:Y:S01]  /*5b70*/  FFMA R151, R151, R155, R88 ;  /* 0x0000009b97977223 */ /* 0x000fe20000000058 */
[----:B------:R-:W-:-:S04]  /*5b80*/  LEA R88, P2, R8, R10, 0x2 ;  /* 0x0000000a08587211 */ /* 0x000fc800078410ff */
[----:B------:R-:W-:Y:S02]  /*5b90*/  F2FP.TF32.F32.PACK_B R151, R151 ;  /* 0x00000097ff97723e */ /* 0x000fe400024050ff */
[----:B------:R-:W-:-:S03]  /*5ba0*/  LEA.HI.X R89, R8, R11, R9, 0x2, P2 ;  /* 0x0000000b08597211 */ /* 0x000fc600010f1409 */
[----:B------:R0:W-:Y:S04]  /*5bb0*/  @P1 STG.E desc[UR36][R170.64+0x1e4], R151 ;  /* 0x0001e497aa001986 */ /* 0x0001e8000c101924 */
[----:B------:R-:W3:Y:S01]  /*5bc0*/  @P3 LDG.E.LTC128B R154, desc[UR36][R88.64] ;  /* 0x00000024589a3981 */ /* 0x000ee2000c1e1920 */
[----:B------:R-:W-:Y:S01]  /*5bd0*/  IMAD.WIDE.U32 R8, R157, R14, R6 ;  /* 0x0000000e9d087225 */ /* 0x000fe200078e0006 */
[----:B------:R-:W-:Y:S01]  /*5be0*/  SHF.L.U64.HI R95, R4, 0x9, R5 ;  /* 0x00000009045f7819 */ /* 0x000fe20000010205 */
[----:B------:R-:W-:Y:S01]  /*5bf0*/  BSSY B1, `(.L_x_158) ;  /* 0x0000011000017945 */ /* 0x000fe20003800000 */
[----:B------:R-:W-:Y:S01]  /*5c00*/  ISETP.GT.AND P2, PT, R0, 0x1, P0 ;  /* 0x000000010000780c */ /* 0x000fe20000744270 */
[----:B------:R-:W-:Y:S02]  /*5c10*/  IMAD.IADD R9, R97, 0x1, R9 ;  /* 0x0000000161097824 */ /* 0x000fe400078e0209 */
[----:B------:R-:W-:-:S02]  /*5c20*/  IMAD.SHL.U32 R93, R4, 0x200, RZ ;  /* 0x00000200045d7824 */ /* 0x000fc400078e00ff */
[----:B------:R-:W-:-:S03]  /*5c30*/  IMAD.WIDE.U32 R90, R23, R12, R8 ;  /* 0x0000000c175a7225 */ /* 0x000fc600078e0008 */
[----:B------:R-:W-:Y:S01]  /*5c40*/  IADD3 R8, P1, R93, R160, RZ ;  /* 0x000000a05d087210 */ /* 0x000fe20007f3e0ff */
[----:B------:R-:W-:Y:S01]  /*5c50*/  IMAD.IADD R5, R13, 0x1, R91 ;  /* 0x000000010d057824 */ /* 0x000fe200078e025b */
[----:B------:R-:W-:-:S03]  /*5c60*/  LEA R4, P4, R90, R10, 0x2 ;  /* 0x0000000a5a047211 */ /* 0x000fc600078810ff */
[----:B------:R-:W-:Y:S01]  /*5c70*/  IMAD.X R9, R95, 0x1, R161, P1 ;  /* 0x000000015f097824 */ /* 0x000fe200008e06a1 */
[----:B------:R-:W-:Y:S02]  /*5c80*/  LEA.HI.X R5, R90, R11, R5, 0x2, P4 ;  /* 0x0000000b5a057211 */ /* 0x000fe400020f1405 */
[----:B---3--:R-:W-:-:S05]  /*5c90*/  LOP3.LUT R15, R154, 0xffffe000, RZ, 0xc0, !PT ;  /* 0xffffe0009a0f7812 */ /* 0x008fca00078ec0ff */
[----:B------:R-:W-:-:S04]  /*5ca0*/  FMUL R15, R15, R156 ;  /* 0x0000009c0f0f7220 */ /* 0x000fc80000400000 */
[----:B------:R-:W-:-:S05]  /*5cb0*/  FFMA R15, R24, R155, R15 ;  /* 0x0000009b180f7223 */ /* 0x000fca000000000f */
[----:B------:R-:W-:-:S05]  /*5cc0*/  F2FP.TF32.F32.PACK_B R15, R15 ;  /* 0x0000000fff0f723e */ /* 0x000fca00024050ff */
[----:B------:R0:W-:Y:S01]  /*5cd0*/  @P3 STG.E desc[UR36][R8.64], R15 ;  /* 0x0000000f08003986 */ /* 0x0001e2000c101924 */
[----:B------:R-:W-:Y:S05]  /*5ce0*/  @!P2 BRA `(.L_x_159) ;  /* 0x000000000004a947 */ /* 0x000fea0003800000 */
[----:B------:R3:W5:Y:S02]  /*5cf0*/  LDG.E.LTC128B R154, desc[UR36][R4.64+0x4] ;  /* 0x00000424049a7981 */ /* 0x000764000c1e1920 */
.L_x_159:
[----:B------:R-:W-:Y:S05]  /*5d00*/  BSYNC B1 ;  /* 0x0000000000017941 */ /* 0x000fea0003800000 */
.L_x_158:
[----:B-----5:R-:W-:Y:S01]  /*5d10*/  LOP3.LUT R21, R154, 0xffffe000, RZ, 0xc0, !PT ;  /* 0xffffe0009a157812 */ /* 0x020fe200078ec0ff */
[----:B0-----:R-:W-:Y:S01]  /*5d20*/  IMAD.WIDE.U32 R14, R157, R14, R162 ;  /* 0x0000000e9d0e7225 */ /* 0x001fe200078e00a2 */
[----:B------:R-:W-:Y:S01]  /*5d30*/  ISETP.GT.AND P1, PT, R3, 0x88, PT ;  /* 0x000000880300780c */ /* 0x000fe20003f24270 */
[----:B------:R-:W-:Y:S02]  /*5d40*/  BSSY B1, `(.L_x_160) ;  /* 0x000000f000017945 */ /* 0x000fe40003800000 */
[----:B------:R-:W-:Y:S01]  /*5d50*/  FMUL R24, R21, R156 ;  /* 0x0000009c15187220 */ /* 0x000fe20000400000 */
[----:B------:R-:W-:Y:S01]  /*5d60*/  ISETP.GT.AND P3, PT, R0, RZ, P1 ;  /* 0x000000ff0000720c */ /* 0x000fe20000f64270 */
[----:B------:R-:W-:Y:S01]  /*5d70*/  IMAD.IADD R97, R97, 0x1, R15 ;  /* 0x0000000161617824 */ /* 0x000fe200078e020f */
[-C--:B------:R-:W-:Y:S01]  /*5d80*/  IADD3 R20, P5, R20, R14.reuse, RZ ;  /* 0x0000000e14147210 */ /* 0x080fe20007fbe0ff */
[----:B------:R-:W-:Y:S01]  /*5d90*/  FFMA R25, R25, R155, R24 ;  /* 0x0000009b19197223 */ /* 0x000fe20000000018 */
[----:B------:R-:W-:-:S03]  /*5da0*/  IADD3 R14, P4, R6, R14, RZ ;  /* 0x0000000e060e7210 */ /* 0x000fc60007f9e0ff */
[----:B------:R-:W-:Y:S01]  /*5db0*/  IMAD.X R158, R97, 0x1, R159, P5 ;  /* 0x00000001619e7824 */ /* 0x000fe200028e069f */
[----:B------:R-:W-:Y:S01]  /*5dc0*/  F2FP.TF32.F32.PACK_B R25, R25 ;  /* 0x00000019ff19723e */ /* 0x000fe200024050ff */
[----:B------:R-:W-:Y:S01]  /*5dd0*/  IMAD.X R15, R7, 0x1, R97, P4 ;  /* 0x00000001070f7824 */ /* 0x000fe200020e0661 */
[----:B------:R-:W-:-:S03]  /*5de0*/  LEA R6, P5, R20, R10, 0x2 ;  /* 0x0000000a14067211 */ /* 0x000fc600078a10ff */
[----:B------:R0:W-:Y:S01]  /*5df0*/  @P2 STG.E desc[UR36][R8.64+0x4], R25 ;  /* 0x0000041908002986 */ /* 0x0001e2000c101924 */
[----:B------:R-:W-:Y:S01]  /*5e00*/  LEA.HI.X R7, R20, R11, R158, 0x2, P5 ;  /* 0x0000000b14077211 */ /* 0x000fe200028f149e */
[----:B------:R-:W-:Y:S08]  /*5e10*/  @!P3 BRA `(.L_x_161) ;  /* 0x000000000004b947 */ /* 0x000ff00003800000 */
[----:B------:R0:W5:Y:S02]  /*5e20*/  LDG.E.LTC128B R154, desc[UR36][R6.64] ;  /* 0x00000024069a7981 */ /* 0x000164000c1e1920 */
.L_x_161:
[----:B------:R-:W-:Y:S05]  /*5e30*/  BSYNC B1 ;  /* 0x0000000000017941 */ /* 0x000fea0003800000 */
.L_x_160:
[----:B-----5:R-:W-:Y:S01]  /*5e40*/  LOP3.LUT R3, R154, 0xffffe000, RZ, 0xc0, !PT ;  /* 0xffffe0009a037812 */ /* 0x020fe200078ec0ff */
[----:B------:R-:W-:Y:S01]  /*5e50*/  IMAD.WIDE.U32 R14, R23, R12, R14 ;  /* 0x0000000c170e7225 */ /* 0x000fe200078e000e */
[----:B0-----:R-:W-:Y:S01]  /*5e60*/  IADD3 R6, P4, R8, R167, RZ ;  /* 0x000000a708067210 */ /* 0x001fe20007f9e0ff */
[----:B------:R-:W-:Y:S01]  /*5e70*/  BSSY B1, `(.L_x_162) ;  /* 0x000000c000017945 */ /* 0x000fe20003800000 */
[----:B------:R-:W-:Y:S01]  /*5e80*/  ISETP.GT.AND P2, PT, R0, 0x1, P1 ;  /* 0x000000010000780c */ /* 0x000fe20000f44270 */
[----:B------:R-:W-:Y:S01]  /*5e90*/  FMUL R3, R3, R156 ;  /* 0x0000009c03037220 */ /* 0x000fe20000400000 */
[----:B------:R-:W-:Y:S01]  /*5ea0*/  IMAD.IADD R13, R13, 0x1, R15 ;  /* 0x000000010d0d7824 */ /* 0x000fe200078e020f */
[----:B------:R-:W-:Y:S01]  /*5eb0*/  LEA R10, P5, R14, R10, 0x2 ;  /* 0x0000000a0e0a7211 */ /* 0x000fe200078a10ff */
[----:B------:R-:W-:Y:S02]  /*5ec0*/  IMAD.X R7, R9, 0x1, R169, P4 ;  /* 0x0000000109077824 */ /* 0x000fe400020e06a9 */
[----:B------:R-:W-:Y:S01]  /*5ed0*/  FFMA R3, R26, R155, R3 ;  /* 0x0000009b1a037223 */ /* 0x000fe20000000003 */
[----:B------:R-:W-:-:S04]  /*5ee0*/  LEA.HI.X R11, R14, R11, R13, 0x2, P5 ;  /* 0x0000000b0e0b7211 */ /* 0x000fc800028f140d */
[----:B------:R-:W-:-:S05]  /*5ef0*/  F2FP.TF32.F32.PACK_B R3, R3 ;  /* 0x00000003ff03723e */ /* 0x000fca00024050ff */
[----:B------:R0:W-:Y:S01]  /*5f00*/  @P3 STG.E desc[UR36][R6.64], R3 ;  /* 0x0000000306003986 */ /* 0x0001e2000c101924 */
[----:B------:R-:W-:Y:S05]  /*5f10*/  @!P2 BRA `(.L_x_163) ;  /* 0x000000000004a947 */ /* 0x000fea0003800000 */
[----:B------:R0:W5:Y:S02]  /*5f20*/  LDG.E.LTC128B R154, desc[UR36][R10.64+0x4] ;  /* 0x000004240a9a7981 */ /* 0x000164000c1e1920 */
.L_x_163:
[----:B------:R-:W-:Y:S05]  /*5f30*/  BSYNC B1 ;  /* 0x0000000000017941 */ /* 0x000fea0003800000 */
.L_x_162:
[----:B0----5:R-:W-:Y:S01]  /*5f40*/  LOP3.LUT R3, R154, 0xffffe000, RZ, 0xc0, !PT ;  /* 0xffffe0009a037812 */ /* 0x021fe200078ec0ff */
[----:B------:R-:W-:Y:S01]  /*5f50*/  BSSY B1, `(.L_x_164) ;  /* 0x0000008000017945 */ /* 0x000fe20003800000 */
[----:B------:R-:W-:-:S03]  /*5f60*/  ISETP.GT.AND P3, PT, R0, 0x8, P0 ;  /* 0x000000080000780c */ /* 0x000fc60000764270 */
[----:B------:R-:W-:-:S04]  /*5f70*/  FMUL R12, R3, R156 ;  /* 0x0000009c030c7220 */ /* 0x000fc80000400000 */
[----:B------:R-:W-:-:S05]  /*5f80*/  FFMA R27, R27, R155, R12 ;  /* 0x0000009b1b1b7223 */ /* 0x000fca000000000c */
[----:B------:R-:W-:-:S05]  /*5f90*/  F2FP.TF32.F32.PACK_B R27, R27 ;  /* 0x0000001bff1b723e */ /* 0x000fca00024050ff */
[----:B------:R0:W-:Y:S01]  /*5fa0*/  @P2 STG.E desc[UR36][R6.64+0x4], R27 ;  /* 0x0000041b06002986 */ /* 0x0001e2000c101924 */
[----:B------:R-:W-:Y:S05]  /*5fb0*/  @!P3 BRA `(.L_x_165) ;  /* 0x000000000004b947 */ /* 0x000fea0003800000 */
[----:B------:R0:W5:Y:S02]  /*5fc0*/  LDG.E.LTC128B R154, desc[UR36][R4.64+0x20] ;  /* 0x00002024049a7981 */ /* 0x000164000c1e1920 */
.L_x_165:
[----:B------:R-:W-:Y:S05]  /*5fd0*/  BSYNC B1 ;  /* 0x0000000000017941 */ /* 0x000fea0003800000 */
.L_x_164:
[----:B-----5:R-:W-:Y:S01]  /*5fe0*/  LOP3.LUT R3, R154, 0xffffe000, RZ, 0xc0, !PT ;  /* 0xffffe0009a037812 */ /* 0x020fe200078ec0ff */
[----:B0-----:R-:W-:Y:S01]  /*5ff0*/  IMAD.MOV.U32 R6, RZ, RZ, R8 ;  /* 0x000000ffff067224 */ /* 0x001fe200078e0008 */
[----:B------:R-:W-:Y:S01]  /*6000*/  ISETP.GT.AND P2, PT, R0, 0x9, P0 ;  /* 0x000000090000780c */ /* 0x000fe20000744270 */
[----:B------:R-:W-:Y:S01]  /*6010*/  IMAD.MOV.U32 R7, RZ, RZ, R9 ;  /* 0x000000ffff077224 */ /* 0x000fe200078e0009 */
[----:B------:R-:W-:Y:S01]  /*6020*/  BSSY B1, `(.L_x_166) ;  /* 0x0000007000017945 */ /* 0x000fe20003800000 */
[----:B------:R-:W-:-:S04]  /*6030*/  FMUL R3, R3, R156 ;  /* 0x0000009c03037220 */ /* 0x000fc80000400000 */
[----:B------:R-:W-:-:S05]  /*6040*/  FFMA R3, R28, R155, R3 ;  /* 0x0000009b1c037223 */ /* 0x000fca0000000003 */
[----:B------:R-:W-:-:S05]  /*6050*/  F2FP.TF32.F32.PACK_B R3, R3 ;  /* 0x00000003ff03723e */ /* 0x000fca00024050ff */
[----:B------:R0:W-:Y:S01]  /*6060*/  @P3 STG.E desc[UR36][R6.64+0x20], R3 ;  /* 0x0000200306003986 */ /* 0x0001e2000c101924 */
[----:B------:R-:W-:Y:S05]  /*6070*/  @!P2 BRA `(.L_x_167) ;  /* 0x000000000004a947 */ /* 0x000fea0003800000 */
[----:B------:R0:W5:Y:S02]  /*6080*/  LDG.E.LTC128B R154, desc[UR36][R4.64+0x24] ;  /* 0x00002424049a7981 */ /* 0x000164000c1e1920 */
.L_x_167:
[----:B------:R-:W-:Y:S05]  /*6090*/  BSYNC B1 ;  /* 0x0000000000017941 */ /* 0x000fea0003800000 */
.L_x_166:
        /* <DEDUP_REMOVED lines=9> */
.L_x_169:
[----:B------:R-:W-:Y:S05]  /*6130*/  BSYNC B1 ;  /* 0x0000000000017941 */ /* 0x000fea0003800000 */
.L_x_168:
[----:B-----5:R-:W-:Y:S01]  /*6140*/  LOP3.LUT R3, R154, 0xffffe000, RZ, 0xc0, !PT ;  /* 0xffffe0009a037812 */ /* 0x020fe200078ec0ff */
[----:B------:R-:W-:Y:S01]  /*6150*/  BSSY B1, `(.L_x_170) ;  /* 0x000000a000017945 */ /* 0x000fe20003800000 */
[----:B------:R-:W-:Y:S02]  /*6160*/  IADD3 R8, P3, R167, R8, RZ ;  /* 0x00000008a7087210 */ /* 0x000fe40007f7e0ff */
[----:B------:R-:W-:Y:S01]  /*6170*/  ISETP.GT.AND P2, PT, R0, 0x9, P1 ;  /* 0x000000090000780c */ /* 0x000fe20000f44270 */
[----:B------:R-:W-:Y:S02]  /*6180*/  FMUL R3, R3, R156 ;  /* 0x0000009c03037220 */ /* 0x000fe40000400000 */
[----:B------:R-:W-:Y:S02]  /*6190*/  IMAD.X R9, R169, 0x1, R9, P3 ;  /* 0x00000001a9097824 */ /* 0x000fe400018e0609 */
[----:B------:R-:W-:-:S05]  /*61a0*/  FFMA R3, R30, R155, R3 ;  /* 0x0000009b1e037223 */ /* 0x000fca0000000003 */
[----:B------:R-:W-:-:S05]  /*61b0*/  F2FP.TF32.F32.PACK_B R3, R3 ;  /* 0x00000003ff03723e */ /* 0x000fca00024050ff */
[----:B------:R0:W-:Y:S01]  /*61c0*/  @P4 STG.E desc[UR36][R8.64+0x20], R3 ;  /* 0x0000200308004986 */ /* 0x0001e2000c101924 */
[----:B------:R-:W-:Y:S05]  /*61d0*/  @!P2 BRA `(.L_x_171) ;  /* 0x000000000004a947 */ /* 0x000fea0003800000 */
[----:B------:R0:W5:Y:S02]  /*61e0*/  LDG.E.LTC128B R154, desc[UR36][R10.64+0x24] ;  /* 0x000024240a9a7981 */ /* 0x000164000c1e1920 */
.L_x_171:
[----:B------:R-:W-:Y:S05]  /*61f0*/  BSYNC B1 ;  /* 0x0000000000017941 */ /* 0x000fea0003800000 */
.L_x_170:
[----:B0----5:R-:W-:Y:S01]  /*6200*/  LOP3.LUT R3, R154, 0xffffe000, RZ, 0xc0, !PT ;  /* 0xffffe0009a037812 */ /* 0x021fe200078ec0ff */
[----:B------:R-:W-:Y:S01]  /*6210*/  BSSY B1, `(.L_x_172) ;  /* 0x000000a000017945 */ /* 0x000fe20003800000 */
[----:B------:R-:W-:Y:S02]  /*6220*/  IADD3 R8, P4, P5, R167, R160, R93 ;  /* 0x000000a0a7087210 */ /* 0x000fe40007d9e05d */
[----:B------:R-:W-:Y:S01]  /*6230*/  ISETP.GT.AND P3, PT, R0, 0x10, P0 ;  /* 0x000000100000780c */ /* 0x000fe20000764270 */
[----:B------:R-:W-:Y:S01]  /*6240*/  FMUL R12, R3, R156 ;  /* 0x0000009c030c7220 */ /* 0x000fe20000400000 */
[----:B------:R-:W-:-:S03]  /*6250*/  IADD3.X R9, R169, R161, R95, P4, P5 ;  /* 0x000000a1a9097210 */ /* 0x000fc600027ea45f */
[----:B------:R-:W-:-:S05]  /*6260*/  FFMA R31, R31, R155, R12 ;  /* 0x0000009b1f1f7223 */ /* 0x000fca000000000c */
[----:B------:R-:W-:-:S05]  /*6270*/  F2FP.TF32.F32.PACK_B R31, R31 ;  /* 0x0000001fff1f723e */ /* 0x000fca00024050ff */
[----:B------:R0:W-:Y:S01]  /*6280*/  @P2 STG.E desc[UR36][R8.64+0x24], R31 ;  /* 0x0000241f08002986 */ /* 0x0001e2000c101924 */
[----:B------:R-:W-:Y:S05]  /*6290*/  @!P3 BRA `(.L_x_173) ;  /* 0x000000000004b947 */ /* 0x000fea0003800000 */
[----:B------:R0:W5:Y:S02]  /*62a0*/  LDG.E.LTC128B R154, desc[UR36][R4.64+0x40] ;  /* 0x00004024049a7981 */ /* 0x000164000c1e1920 */
.L_x_173:
[----:B------:R-:W-:Y:S05]  /*62b0*/  BSYNC B1 ;  /* 0x0000000000017941 */ /* 0x000fea0003800000 */
.L_x_172:
[----:B-----5:R-:W-:Y:S01]  /*62c0*/  LOP3.LUT R3, R154, 0xffffe000, RZ, 0xc0, !PT ;  /* 0xffffe0009a037812 */ /* 0x020fe200078ec0ff */
        /* <DEDUP_REMOVED lines=8> */
.L_x_175:
[----:B------:R-:W-:Y:S05]  /*6350*/  BSYNC B1 ;  /* 0x0000000000017941 */ /* 0x000fea0003800000 */
.L_x_174:
        /* <DEDUP_REMOVED lines=9> */
.L_x_177:
[----:B------:R-:W-:Y:S05]  /*63f0*/  BSYNC B1 ;  /* 0x0000000000017941 */ /* 0x000fea0003800000 */
.L_x_176:
        /* <DEDUP_REMOVED lines=9> */
.L_x_179:
[----:B------:R-:W-:Y:S05]  /*6490*/  BSYNC B1 ;  /* 0x0000000000017941 */ /* 0x000fea0003800000 */
.L_x_178:
        /* <DEDUP_REMOVED lines=9> */
.L_x_181:
[----:B------:R-:W-:Y:S05]  /*6530*/  BSYNC B1 ;  /* 0x0000000000017941 */ /* 0x000fea0003800000 */
.L_x_180:
        /* <DEDUP_REMOVED lines=9> */
.L_x_183:
[----:B------:R-:W-:Y:S05]  /*65d0*/  BSYNC B1 ;  /* 0x0000000000017941 */ /* 0x000fea0003800000 */
.L_x_182:
        /* <DEDUP_REMOVED lines=9> */
.L_x_185:
[----:B------:R-:W-:Y:S05]  /*6670*/  BSYNC B1 ;  /* 0x0000000000017941 */ /* 0x000fea0003800000 */
.L_x_184:
        /* <DEDUP_REMOVED lines=9> */
.L_x_187:
[----:B------:R-:W-:Y:S05]  /*6710*/  BSYNC B1 ;  /* 0x0000000000017941 */ /* 0x000fea0003800000 */
.L_x_186:
        /* <DEDUP_REMOVED lines=9> */
.L_x_189:
[----:B------:R-:W-:Y:S05]  /*67b0*/  BSYNC B1 ;  /* 0x0000000000017941 */ /* 0x000fea0003800000 */
.L_x_188:
        /* <DEDUP_REMOVED lines=9> */
.L_x_191:
[----:B------:R-:W-:Y:S05]  /*6850*/  BSYNC B1 ;  /* 0x0000000000017941 */ /* 0x000fea0003800000 */
.L_x_190:
        /* <DEDUP_REMOVED lines=9> */
.L_x_193:
[----:B------:R-:W-:Y:S05]  /*68f0*/  BSYNC B1 ;  /* 0x0000000000017941 */ /* 0x000fea0003800000 */
.L_x_192:
        /* <DEDUP_REMOVED lines=9> */
.L_x_195:
[----:B------:R-:W-:Y:S05]  /*6990*/  BSYNC B1 ;  /* 0x0000000000017941 */ /* 0x000fea0003800000 */
.L_x_194:
        /* <DEDUP_REMOVED lines=9> */
.L_x_197:
[----:B------:R-:W-:Y:S05]  /*6a30*/  BSYNC B1 ;  /* 0x0000000000017941 */ /* 0x000fea0003800000 */
.L_x_196:
        /* <DEDUP_REMOVED lines=9> */
.L_x_199:
[----:B------:R-:W-:Y:S05]  /*6ad0*/  BSYNC B1 ;  /* 0x0000000000017941 */ /* 0x000fea0003800000 */
.L_x_198:
        /* <DEDUP_REMOVED lines=9> */
.L_x_201:
[----:B------:R-:W-:Y:S05]  /*6b70*/  BSYNC B1 ;  /* 0x0000000000017941 */ /* 0x000fea0003800000 */
.L_x_200:
        /* <DEDUP_REMOVED lines=9> */
.L_x_203:
[----:B------:R-:W-:Y:S05]  /*6c10*/  BSYNC B1 ;  /* 0x0000000000017941 */ /* 0x000fea0003800000 */
.L_x_202:
        /* <DEDUP_REMOVED lines=9> */
.L_x_205:
[----:B------:R-:W-:Y:S05]  /*6cb0*/  BSYNC B1 ;  /* 0x0000000000017941 */ /* 0x000fea0003800000 */
.L_x_204:
        /* <DEDUP_REMOVED lines=9> */
.L_x_207:
[----:B------:R-:W-:Y:S05]  /*6d50*/  BSYNC B1 ;  /* 0x0000000000017941 */ /* 0x000fea0003800000 */
.L_x_206:
        /* <DEDUP_REMOVED lines=9> */
.L_x_209:
[----:B------:R-:W-:Y:S05]  /*6df0*/  BSYNC B1 ;  /* 0x0000000000017941 */ /* 0x000fea0003800000 */
.L_x_208:
        /* <DEDUP_REMOVED lines=9> */
.L_x_211:
[----:B------:R-:W-:Y:S05]  /*6e90*/  BSYNC B1 ;  /* 0x0000000000017941 */ /* 0x000fea0003800000 */
.L_x_210:
        /* <DEDUP_REMOVED lines=9> */
.L_x_213:
[----:B------:R-:W-:Y:S05]  /*6f30*/  BSYNC B1 ;  /* 0x0000000000017941 */ /* 0x000fea0003800000 */
.L_x_212:
        /* <DEDUP_REMOVED lines=9> */
.L_x_215:
[----:B------:R-:W-:Y:S05]  /*6fd0*/  BSYNC B1 ;  /* 0x0000000000017941 */ /* 0x000fea0003800000 */
.L_x_214:
        /* <DEDUP_REMOVED lines=9> */
.L_x_217:
[----:B------:R-:W-:Y:S05]  /*7070*/  BSYNC B1 ;  /* 0x0000000000017941 */ /* 0x000fea0003800000 */
.L_x_216:
        /* <DEDUP_REMOVED lines=9> */
.L_x_219:
[----:B------:R-:W-:Y:S05]  /*7110*/  BSYNC B1 ;  /* 0x0000000000017941 */ /* 0x000fea0003800000 */
.L_x_218:
        /* <DEDUP_REMOVED lines=9> */
.L_x_221:
[----:B------:R-:W-:Y:S05]  /*71b0*/  BSYNC B1 ;  /* 0x0000000000017941 */ /* 0x000fea0003800000 */
.L_x_220:
        /* <DEDUP_REMOVED lines=9> */
.L_x_223:
[----:B------:R-:W-:Y:S05]  /*7250*/  BSYNC B1 ;  /* 0x0000000000017941 */ /* 0x000fea0003800000 */
.L_x_222:
        /* <DEDUP_REMOVED lines=9> */
.L_x_225:
[----:B------:R-:W-:Y:S05]  /*72f0*/  BSYNC B1 ;  /* 0x0000000000017941 */ /* 0x000fea0003800000 */
.L_x_224:
        /* <DEDUP_REMOVED lines=9> */
.L_x_227:
[----:B------:R-:W-:Y:S05]  /*7390*/  BSYNC B1 ;  /* 0x0000000000017941 */ /* 0x000fea0003800000 */
.L_x_226:
        /* <DEDUP_REMOVED lines=9> */
.L_x_229:
[----:B------:R-:W-:Y:S05]  /*7430*/  BSYNC B1 ;  /* 0x0000000000017941 */ /* 0x000fea0003800000 */
.L_x_228:
        /* <DEDUP_REMOVED lines=9> */
.L_x_231:
[----:B------:R-:W-:Y:S05]  /*74d0*/  BSYNC B1 ;  /* 0x0000000000017941 */ /* 0x000fea0003800000 */
.L_x_230:
        /* <DEDUP_REMOVED lines=9> */
.L_x_233:
[----:B------:R-:W-:Y:S05]  /*7570*/  BSYNC B1 ;  /* 0x0000000000017941 */ /* 0x000fea0003800000 */
.L_x_232:
        /* <DEDUP_REMOVED lines=9> */
.L_x_235:
[----:B------:R-:W-:Y:S05]  /*7610*/  BSYNC B1 ;  /* 0x0000000000017941 */ /* 0x000fea0003800000 */
.L_x_234:
        /* <DEDUP_REMOVED lines=9> */
.L_x_237:
[----:B------:R-:W-:Y:S05]  /*76b0*/  BSYNC B1 ;  /* 0x0000000000017941 */ /* 0x000fea0003800000 */
.L_x_236:
        /* <DEDUP_REMOVED lines=9> */
.L_x_239:
[----:B------:R-:W-:Y:S05]  /*7750*/  BSYNC B1 ;  /* 0x0000000000017941 */ /* 0x000fea0003800000 */
.L_x_238:
        /* <DEDUP_REMOVED lines=9> */
.L_x_241:
[----:B------:R-:W-:Y:S05]  /*77f0*/  BSYNC B1 ;  /* 0x0000000000017941 */ /* 0x000fea0003800000 */
.L_x_240:
        /* <DEDUP_REMOVED lines=9> */
.L_x_243:
[----:B------:R-:W-:Y:S05]  /*7890*/  BSYNC B1 ;  /* 0x0000000000017941 */ /* 0x000fea0003800000 */
.L_x_242:
        /* <DEDUP_REMOVED lines=9> */
.L_x_245:
[----:B------:R-:W-:Y:S05]  /*7930*/  BSYNC B1 ;  /* 0x0000000000017941 */ /* 0x000fea0003800000 */
.L_x_244:
        /* <DEDUP_REMOVED lines=9> */
.L_x_247:
[----:B------:R-:W-:Y:S05]  /*79d0*/  BSYNC B1 ;  /* 0x0000000000017941 */ /* 0x000fea0003800000 */
.L_x_246:
        /* <DEDUP_REMOVED lines=9> */
.L_x_249:
[----:B------:R-:W-:Y:S05]  /*7a70*/  BSYNC B1 ;  /* 0x0000000000017941 */ /* 0x000fea0003800000 */
.L_x_248:
        /* <DEDUP_REMOVED lines=9> */
.L_x_251:
[----:B------:R-:W-:Y:S05]  /*7b10*/  BSYNC B1 ;  /* 0x0000000000017941 */ /* 0x000fea0003800000 */
.L_x_250:
        /* <DEDUP_REMOVED lines=9> */
.L_x_253:
[----:B------:R-:W-:Y:S05]  /*7bb0*/  BSYNC B1 ;  /* 0x0000000000017941 */ /* 0x000fea0003800000 */
.L_x_252:
        /* <DEDUP_REMOVED lines=9> */
.L_x_255:
[----:B------:R-:W-:Y:S05]  /*7c50*/  BSYNC B1 ;  /* 0x0000000000017941 */ /* 0x000fea0003800000 */
.L_x_254:
        /* <DEDUP_REMOVED lines=9> */
.L_x_257:
[----:B------:R-:W-:Y:S05]  /*7cf0*/  BSYNC B1 ;  /* 0x0000000000017941 */ /* 0x000fea0003800000 */
.L_x_256:
        /* <DEDUP_REMOVED lines=9> */
.L_x_259:
[----:B------:R-:W-:Y:S05]  /*7d90*/  BSYNC B1 ;  /* 0x0000000000017941 */ /* 0x000fea0003800000 */
.L_x_258:
        /* <DEDUP_REMOVED lines=9> */
.L_x_261:
[----:B------:R-:W-:Y:S05]  /*7e30*/  BSYNC B1 ;  /* 0x0000000000017941 */ /* 0x000fea0003800000 */
.L_x_260:
        /* <DEDUP_REMOVED lines=9> */
.L_x_263:
[----:B------:R-:W-:Y:S05]  /*7ed0*/  BSYNC B1 ;  /* 0x0000000000017941 */ /* 0x000fea0003800000 */
.L_x_262:
        /* <DEDUP_REMOVED lines=9> */
.L_x_265:
[----:B------:R-:W-:Y:S05]  /*7f70*/  BSYNC B1 ;  /* 0x0000000000017941 */ /* 0x000fea0003800000 */
.L_x_264:
        /* <DEDUP_REMOVED lines=9> */
.L_x_267:
[----:B------:R-:W-:Y:S05]  /*8010*/  BSYNC B1 ;  /* 0x0000000000017941 */ /* 0x000fea0003800000 */
.L_x_266:
        /* <DEDUP_REMOVED lines=9> */
.L_x_269:
[----:B------:R-:W-:Y:S05]  /*80b0*/  BSYNC B1 ;  /* 0x0000000000017941 */ /* 0x000fea0003800000 */
.L_x_268:
        /* <DEDUP_REMOVED lines=9> */
.L_x_271:
[----:B------:R-:W-:Y:S05]  /*8150*/  BSYNC B1 ;  /* 0x0000000000017941 */ /* 0x000fea0003800000 */
.L_x_270:
        /* <DEDUP_REMOVED lines=9> */
.L_x_273:
[----:B------:R-:W-:Y:S05]  /*81f0*/  BSYNC B1 ;  /* 0x0000000000017941 */ /* 0x000fea0003800000 */
.L_x_272:
        /* <DEDUP_REMOVED lines=9> */
.L_x_275:
[----:B------:R-:W-:Y:S05]  /*8290*/  BSYNC B1 ;  /* 0x0000000000017941 */ /* 0x000fea0003800000 */
.L_x_274:
        /* <DEDUP_REMOVED lines=9> */
.L_x_277:
[----:B------:R-:W-:Y:S05]  /*8330*/  BSYNC B1 ;  /* 0x0000000000017941 */ /* 0x000fea0003800000 */
.L_x_276:
        /* <DEDUP_REMOVED lines=9> */
.L_x_279:
[----:B------:R-:W-:Y:S05]  /*83d0*/  BSYNC B1 ;  /* 0x0000000000017941 */ /* 0x000fea0003800000 */
.L_x_278:
[----:B0----5:R-:W-:Y:S01]  /*83e0*/  LOP3.LUT R3, R154, 0xffffe000, RZ, 0xc0, !PT ;  /* 0xffffe0009a037812 */ /* 0x021fe200078ec0ff */
[----:B------:R-:W-:Y:S01]  /*83f0*/  BSSY B1, `(.L_x_280) ;  /* 0x0000008000017945 */ /* 0x000fe20003800000 */
[----:B------:R-:W-:-:S03]  /*8400*/  ISETP.GT.AND P2, PT, R0, 0x78, P1 ;  /* 0x000000780000780c */ /* 0x000fc60000f44270 */
[----:B---3--:R-:W-:-:S04]  /*8410*/  FMUL R4, R3, R156 ;  /* 0x0000009c03047220 */ /* 0x008fc80000400000 */
[----:B------:R-:W-:-:S05]  /*8420*/  FFMA R85, R85, R155, R4 ;  /* 0x0000009b55557223 */ /* 0x000fca0000000004 */
[----:B------:R-:W-:-:S05]  /*8430*/  F2FP.TF32.F32.PACK_B R85, R85 ;  /* 0x00000055ff55723e */ /* 0x000fca00024050ff */
[----:B------:R0:W-:Y:S01]  /*8440*/  @P0 STG.E desc[UR36][R6.64+0x1e4], R85 ;  /* 0x0001e45506000986 */ /* 0x0001e2000c101924 */
[----:B------:R-:W-:Y:S05]  /*8450*/  @!P2 BRA `(.L_x_281) ;  /* 0x000000000004a947 */ /* 0x000fea0003800000 */
[----:B------:R3:W5:Y:S02]  /*8460*/  LDG.E.LTC128B R154, desc[UR36][R10.64+0x1e0] ;  /* 0x0001e0240a9a7981 */ /* 0x000764000c1e1920 */
.L_x_281:
[----:B------:R-:W-:Y:S05]  /*8470*/  BSYNC B1 ;  /* 0x0000000000017941 */ /* 0x000fea0003800000 */
.L_x_280:
[----:B-----5:R-:W-:Y:S01]  /*8480*/  LOP3.LUT R3, R154, 0xffffe000, RZ, 0xc0, !PT ;  /* 0xffffe0009a037812 */ /* 0x020fe200078ec0ff */
[----:B------:R-:W-:Y:S01]  /*8490*/  @P2 IMAD.MOV.U32 R4, RZ, RZ, R8 ;  /* 0x000000ffff042224 */ /* 0x000fe200078e0008 */
[----:B------:R-:W-:Y:S01]  /*84a0*/  ISETP.GT.AND P1, PT, R0, 0x79, P1 ;  /* 0x000000790000780c */ /* 0x000fe20000f24270 */
[----:B------:R-:W-:Y:S01]  /*84b0*/  @P2 IMAD.MOV.U32 R5, RZ, RZ, R9 ;  /* 0x000000ffff052224 */ /* 0x000fe200078e0009 */
[----:B------:R-:W-:Y:S01]  /*84c0*/  BSSY B1, `(.L_x_282) ;  /* 0x0000007000017945 */ /* 0x000fe20003800000 */
[----:B------:R-:W-:-:S04]  /*84d0*/  FMUL R3, R3, R156 ;  /* 0x0000009c03037220 */ /* 0x000fc80000400000 */
[----:B------:R-:W-:-:S05]  /*84e0*/  FFMA R3, R86, R155, R3 ;  /* 0x0000009b56037223 */ /* 0x000fca0000000003 */
[----:B------:R-:W-:-:S05]  /*84f0*/  F2FP.TF32.F32.PACK_B R3, R3 ;  /* 0x00000003ff03723e */ /* 0x000fca00024050ff */
[----:B------:R0:W-:Y:S01]  /*8500*/  @P2 STG.E desc[UR36][R4.64+0x1e0], R3 ;  /* 0x0001e00304002986 */ /* 0x0001e2000c101924 */
[----:B------:R-:W-:Y:S05]  /*8510*/  @!P1 BRA `(.L_x_283) ;  /* 0x0000000000049947 */ /* 0x000fea0003800000 */
[----:B------:R0:W5:Y:S02]  /*8520*/  LDG.E.LTC128B R154, desc[UR36][R10.64+0x1e4] ;  /* 0x0001e4240a9a7981 */ /* 0x000164000c1e1920 */
.L_x_283:
[----:B------:R-:W-:Y:S05]  /*8530*/  BSYNC B1 ;  /* 0x0000000000017941 */ /* 0x000fea0003800000 */
.L_x_282:
[----:B------:R-:W-:Y:S05]  /*8540*/  @!P1 BRA `(.L_x_284) ;  /* 0x00000024003c9947 */ /* 0x000fea0003800000 */
[----:B0----5:R-:W-:-:S05]  /*8550*/  LOP3.LUT R3, R154, 0xffffe000, RZ, 0xc0, !PT ;  /* 0xffffe0009a037812 */ /* 0x021fca00078ec0ff */
[----:B------:R-:W-:-:S04]  /*8560*/  FMUL R0, R3, R156 ;  /* 0x0000009c03007220 */ /* 0x000fc80000400000 */
[----:B------:R-:W-:-:S05]  /*8570*/  FFMA R87, R87, R155, R0 ;  /* 0x0000009b57577223 */ /* 0x000fca0000000000 */
[----:B------:R-:W-:-:S05]  /*8580*/  F2FP.TF32.F32.PACK_B R87, R87 ;  /* 0x00000057ff57723e */ /* 0x000fca00024050ff */
[----:B------:R0:W-:Y:S01]  /*8590*/  STG.E desc[UR36][R8.64+0x1e4], R87 ;  /* 0x0001e45708007986 */ /* 0x0001e2000c101924 */
[----:B------:R-:W-:Y:S05]  /*85a0*/  BRA `(.L_x_284) ;  /* 0x0000002400247947 */ /* 0x000fea0003800000 */
.L_x_33:
[----:B------:R-:W-:Y:S01]  /*85b0*/  ULDC.64 UR4, c[0x0][0x5c0] ;  /* 0x0001700000047ab9 */ /* 0x000fe20000000a00 */
[-C--:B------:R-:W-:Y:S01]  /*85c0*/  FMUL R15, R88, R155.reuse ;  /* 0x0000009b580f7220 */ /* 0x080fe20000400000 */
[----:B------:R-:W-:Y:S01]  /*85d0*/  LEA R6, P0, R170, UR4, 0x2 ;  /* 0x00000004aa067c11 */ /* 0x000fe2000f8010ff */
[----:B------:R-:W-:Y:S01]  /*85e0*/  IMAD.SHL.U32 R11, R4, 0x20, RZ ;  /* 0x00000020040b7824 */ /* 0x000fe200078e00ff */
[----:B------:R-:W-:Y:S01]  /*85f0*/  ISETP.GT.AND P5, PT, R0, 0x1, P3 ;  /* 0x000000010000780c */ /* 0x000fe20001fa4270 */
[-C--:B------:R-:W-:Y:S01]  /*8600*/  FMUL R89, R89, R155.reuse ;  /* 0x0000009b59597220 */ /* 0x080fe20000400000 */
[----:B------:R-:W-:Y:S01]  /*8610*/  LEA.HI.X R7, R170, UR5, R173, 0x2, P0 ;  /* 0x00000005aa077c11 */ /* 0x000fe200080f14ad */
[-C--:B------:R-:W-:Y:S01]  /*8620*/  FMUL R21, R90, R155.reuse ;  /* 0x0000009b5a157220 */ /* 0x080fe20000400000 */
[----:B------:R-:W-:Y:S01]  /*8630*/  ISETP.GT.AND P0, PT, R3, 0x8, PT ;  /* 0x000000080300780c */ /* 0x000fe20003f04270 */
[----:B------:R-:W-:Y:S01]  /*8640*/  FMUL R91, R91, R155 ;  /* 0x0000009b5b5b7220 */ /* 0x000fe20000400000 */
[----:B------:R-:W-:Y:S01]  /*8650*/  F2FP.TF32.F32.PACK_B R15, R15 ;  /* 0x0000000fff0f723e */ /* 0x000fe200024050ff */
[-C--:B------:R-:W-:Y:S01]  /*8660*/  FMUL R93, R93, R155.reuse ;  /* 0x0000009b5d5d7220 */ /* 0x080fe20000400000 */
[----:B------:R-:W-:Y:S01]  /*8670*/  ISETP.GT.AND P1, PT, R0, RZ, P0 ;  /* 0x000000ff0000720c */ /* 0x000fe20000724270 */
[-C--:B------:R-:W-:Y:S01]  /*8680*/  FMUL R23, R94, R155.reuse ;  /* 0x0000009b5e177220 */ /* 0x080fe20000400000 */
[----:B------:R-:W-:Y:S01]  /*8690*/  ISETP.GT.AND P4, PT, R0, 0x1, P0 ;  /* 0x000000010000780c */ /* 0x000fe20000784270 */
[----:B------:R0:W-:Y:S01]  /*86a0*/  @P2 STG.E desc[UR36][R6.64], R15 ;  /* 0x0000000f06002986 */ /* 0x0001e2000c101924 */
[----:B------:R-:W-:Y:S01]  /*86b0*/  SHF.L.U64.HI R9, R4, 0x5, R5 ;  /* 0x0000000504097819 */ /* 0x000fe20000010205 */
[-C--:B------:R-:W-:Y:S01]  /*86c0*/  FMUL R95, R95, R155.reuse ;  /* 0x0000009b5f5f7220 */ /* 0x080fe20000400000 */
[-C--:B------:R-:W-:Y:S01]  /*86d0*/  IADD3 R12, P2, R11, R6.reuse, RZ ;  /* 0x000000060b0c7210 */ /* 0x080fe20007f5e0ff */
[----:B------:R-:W-:Y:S01]  /*86e0*/  FMUL R97, R97, R155 ;  /* 0x0000009b61617220 */ /* 0x000fe20000400000 */
[----:B------:R-:W-:Y:S01]  /*86f0*/  F2FP.TF32.F32.PACK_B R89, R89 ;  /* 0x00000059ff59723e */ /* 0x000fe200024050ff */
[----:B------:R-:W-:Y:S01]  /*8700*/  FMUL R99, R99, R155 ;  /* 0x0000009b63637220 */ /* 0x000fe20000400000 */
[----:B------:R-:W-:Y:S01]  /*8710*/  F2FP.TF32.F32.PACK_B R21, R21 ;  /* 0x00000015ff15723e */ /* 0x000fe200024050ff */
[----:B------:R-:W-:Y:S01]  /*8720*/  IMAD.X R13, R9, 0x1, R7, P2 ;  /* 0x00000001090d7824 */ /* 0x000fe200010e0607 */
[----:B------:R-:W-:Y:S01]  /*8730*/  F2FP.TF32.F32.PACK_B R91, R91 ;  /* 0x0000005bff5b723e */ /* 0x000fe200024050ff */
[----:B------:R-:W-:Y:S01]  /*8740*/  @P5 STG.E desc[UR36][R6.64+0x4], R89 ;  /* 0x0000045906005986 */ /* 0x000fe2000c101924 */
[----:B------:R-:W-:Y:S01]  /*8750*/  ISETP.GT.AND P5, PT, R0, 0x8, P3 ;  /* 0x000000080000780c */ /* 0x000fe20001fa4270 */
[-C--:B0-----:R-:W-:Y:S01]  /*8760*/  FMUL R15, R92, R155.reuse ;  /* 0x0000009b5c0f7220 */ /* 0x081fe20000400000 */
[C---:B------:R-:W-:Y:S01]  /*8770*/  ISETP.GT.AND P2, PT, R0.reuse, 0x9, P3 ;  /* 0x000000090000780c */ /* 0x040fe20001f44270 */
[----:B------:R0:W-:Y:S01]  /*8780*/  @P1 STG.E desc[UR36][R12.64], R21 ;  /* 0x000000150c001986 */ /* 0x0001e2000c101924 */
[C---:B------:R-:W-:Y:S01]  /*8790*/  ISETP.GT.AND P1, PT, R0.reuse, 0x8, P0 ;  /* 0x000000080000780c */ /* 0x040fe20000724270 */
[----:B------:R-:W-:Y:S01]  /*87a0*/  FMUL R101, R101, R155 ;  /* 0x0000009b65657220 */ /* 0x000fe20000400000 */
[----:B------:R-:W-:Y:S01]  /*87b0*/  F2FP.TF32.F32.PACK_B R15, R15 ;  /* 0x0000000fff0f723e */ /* 0x000fe200024050ff */
[----:B------:R-:W-:Y:S01]  /*87c0*/  @P4 STG.E desc[UR36][R12.64+0x4], R91 ;  /* 0x0000045b0c004986 */ /* 0x000fe2000c101924 */
[----:B------:R-:W-:Y:S01]  /*87d0*/  ISETP.GT.AND P4, PT, R0, 0x9, P0 ;  /* 0x000000090000780c */ /* 0x000fe20000784270 */
[----:B------:R-:W-:Y:S01]  /*87e0*/  FMUL R103, R103, R155 ;  /* 0x0000009b67677220 */ /* 0x000fe20000400000 */
[----:B------:R-:W-:Y:S01]  /*87f0*/  F2FP.TF32.F32.PACK_B R93, R93 ;  /* 0x0000005dff5d723e */ /* 0x000fe200024050ff */
[----:B------:R-:W-:Y:S01]  /*8800*/  FMUL R105, R105, R155 ;  /* 0x0000009b69697220 */ /* 0x000fe20000400000 */
[----:B------:R-:W-:Y:S01]  /*8810*/  F2FP.TF32.F32.PACK_B R23, R23 ;  /* 0x00000017ff17723e */ /* 0x000fe200024050ff */
[----:B------:R1:W-:Y:S01]  /*8820*/  @P5 STG.E desc[UR36][R6.64+0x20], R15 ;  /* 0x0000200f06005986 */ /* 0x0003e2000c101924 */
[----:B------:R-:W-:Y:S01]  /*8830*/  F2FP.TF32.F32.PACK_B R95, R95 ;  /* 0x0000005fff5f723e */ /* 0x000fe200024050ff */
[-C--:B0-----:R-:W-:Y:S01]  /*8840*/  FMUL R21, R96, R155.reuse ;  /* 0x0000009b60157220 */ /* 0x081fe20000400000 */
[C---:B------:R-:W-:Y:S01]  /*8850*/  ISETP.GT.AND P5, PT, R0.reuse, 0x10, P3 ;  /* 0x000000100000780c */ /* 0x040fe20001fa4270 */
[----:B------:R-:W-:Y:S01]  /*8860*/  @P2 STG.E desc[UR36][R6.64+0x24], R93 ;  /* 0x0000245d06002986 */ /* 0x000fe2000c101924 */
[C---:B------:R-:W-:Y:S01]  /*8870*/  ISETP.GT.AND P2, PT, R0.reuse, 0x11, P3 ;  /* 0x000000110000780c */ /* 0x040fe20001f44270 */
[----:B------:R-:W-:Y:S01]  /*8880*/  FMUL R107, R107, R155 ;  /* 0x0000009b6b6b7220 */ /* 0x000fe20000400000 */
[----:B------:R-:W-:Y:S01]  /*8890*/  F2FP.TF32.F32.PACK_B R21, R21 ;  /* 0x00000015ff15723e */ /* 0x000fe200024050ff */
[----:B------:R0:W-:Y:S01]  /*88a0*/  @P1 STG.E desc[UR36][R12.64+0x20], R23 ;  /* 0x000020170c001986 */ /* 0x0001e2000c101924 */
[C---:B------:R-:W-:Y:S01]  /*88b0*/  ISETP.GT.AND P1, PT, R0.reuse, 0x10, P0 ;  /* 0x000000100000780c */ /* 0x040fe20000724270 */
[----:B------:R-:W-:Y:S01]  /*88c0*/  FMUL R109, R109, R155 ;  /* 0x0000009b6d6d7220 */ /* 0x000fe20000400000 */
[----:B------:R-:W-:Y:S01]  /*88d0*/  F2FP.TF32.F32.PACK_B R97, R97 ;  /* 0x00000061ff61723e */ /* 0x000fe200024050ff */
[----:B------:R-:W-:Y:S01]  /*88e0*/  @P4 STG.E desc[UR36][R12.64+0x24], R95 ;  /* 0x0000245f0c004986 */ /* 0x000fe2000c101924 */
[----:B------:R-:W-:Y:S01]  /*88f0*/  ISETP.GT.AND P4, PT, R0, 0x11, P0 ;  /* 0x000000110000780c */ /* 0x000fe20000784270 */
[----:B-1----:R-:W-:Y:S01]  /*8900*/  FMUL R15, R98, R155 ;  /* 0x0000009b620f7220 */ /* 0x002fe20000400000 */
[----:B------:R-:W-:Y:S01]  /*8910*/  F2FP.TF32.F32.PACK_B R99, R99 ;  /* 0x00000063ff63723e */ /* 0x000fe200024050ff */
[----:B------:R1:W-:Y:S01]  /*8920*/  @P5 STG.E desc[UR36][R6.64+0x40], R21 ;  /* 0x0000401506005986 */ /* 0x0003e2000c101924 */
[C---:B------:R-:W-:Y:S01]  /*8930*/  ISETP.GT.AND P5, PT, R0.reuse, 0x18, P3 ;  /* 0x000000180000780c */ /* 0x040fe20001fa4270 */
[----:B------:R-:W-:Y:S01]  /*8940*/  FMUL R111, R111, R155 ;  /* 0x0000009b6f6f7220 */ /* 0x000fe20000400000 */
[----:B------:R-:W-:Y:S01]  /*8950*/  F2FP.TF32.F32.PACK_B R15, R15 ;  /* 0x0000000fff0f723e */ /* 0x000fe200024050ff */
[----:B------:R-:W-:Y:S01]  /*8960*/  @P2 STG.E desc[UR36][R6.64+0x44], R97 ;  /* 0x0000446106002986 */ /* 0x000fe2000c101924 */
[----:B------:R-:W-:Y:S01]  /*8970*/  ISETP.GT.AND P2, PT, R0, 0x19, P3 ;  /* 0x000000190000780c */ /* 0x000fe20001f44270 */
[----:B0-----:R-:W-:Y:S01]  /*8980*/  FMUL R23, R100, R155 ;  /* 0x0000009b64177220 */ /* 0x001fe20000400000 */
        /* <DEDUP_REMOVED lines=177> */
[----:B------:R-:W-:Y:S01]  /*94a0*/  @P1 STG.E desc[UR36][R12.64+0x1a0], R23 ;  /* 0x0001a0170c001986 */ /* 0x000fe2000c101924 */
        /* <DEDUP_REMOVED lines=11> */
[-C--:B------:R-:W-:Y:S01]  /*9560*/  FMUL R33, R33, R155.reuse ;  /* 0x0000009b21217220 */ /* 0x080fe20000400000 */
[----:B------:R-:W-:Y:S01]  /*9570*/  ISETP.GT.AND P3, PT, R0, 0x79, P3 ;  /* 0x000000790000780c */ /* 0x000fe20001f64270 */
[----:B------:R-:W-:Y:S01]  /*9580*/  @P1 STG.E desc[UR36][R6.64+0x1c4], R145 ;  /* 0x0001c49106001986 */ /* 0x000fe2000c101924 */
[----:B------:R-:W-:Y:S01]  /*9590*/  ISETP.GT.AND P1, PT, R3, 0x80, PT ;  /* 0x000000800300780c */ /* 0x000fe20003f24270 */
[----:B------:R-:W-:Y:S01]  /*95a0*/  FMUL R35, R35, R155 ;  /* 0x0000009b23237220 */ /* 0x000fe20000400000 */
[----:B------:R-:W-:Y:S01]  /*95b0*/  F2FP.TF32.F32.PACK_B R149, R149 ;  /* 0x00000095ff95723e */ /* 0x000fe200024050ff */
[----:B------:R1:W-:Y:S01]  /*95c0*/  @P2 STG.E desc[UR36][R12.64+0x1c0], R15 ;  /* 0x0001c00f0c002986 */ /* 0x0003e2000c101924 */
[----:B------:R-:W-:Y:S01]  /*95d0*/  ISETP.GT.AND P2, PT, R3, 0x88, PT ;  /* 0x000000880300780c */ /* 0x000fe20003f44270 */
[-C--:B------:R-:W-:Y:S01]  /*95e0*/  FMUL R3, R148, R155.reuse ;  /* 0x0000009b94037220 */ /* 0x080fe20000400000 */
[-C--:B0-----:R-:W-:Y:S01]  /*95f0*/  FMUL R21, R150, R155.reuse ;  /* 0x0000009b96157220 */ /* 0x081fe20000400000 */
[----:B------:R-:W-:Y:S01]  /*9600*/  @P4 STG.E desc[UR36][R12.64+0x1c4], R147 ;  /* 0x0001c4930c004986 */ /* 0x000fe2000c101924 */
[C---:B------:R-:W-:Y:S01]  /*9610*/  ISETP.GT.AND P4, PT, R0.reuse, 0x78, P0 ;  /* 0x000000780000780c */ /* 0x040fe20000784270 */
[-C--:B------:R-:W-:Y:S01]  /*9620*/  FMUL R37, R37, R155.reuse ;  /* 0x0000009b25257220 */ /* 0x080fe20000400000 */
[----:B------:R-:W-:Y:S01]  /*9630*/  ISETP.GT.AND P0, PT, R0, 0x79, P0 ;  /* 0x000000790000780c */ /* 0x000fe20000704270 */
[----:B------:R-:W-:Y:S01]  /*9640*/  FMUL R39, R39, R155 ;  /* 0x0000009b27277220 */ /* 0x000fe20000400000 */
[----:B------:R-:W-:Y:S01]  /*9650*/  F2FP.TF32.F32.PACK_B R3, R3 ;  /* 0x00000003ff03723e */ /* 0x000fe200024050ff */
[----:B------:R-:W-:Y:S01]  /*9660*/  FMUL R41, R41, R155 ;  /* 0x0000009b29297220 */ /* 0x000fe20000400000 */
[----:B------:R-:W-:Y:S01]  /*9670*/  F2FP.TF32.F32.PACK_B R21, R21 ;  /* 0x00000015ff15723e */ /* 0x000fe200024050ff */
[C---:B-1----:R-:W-:Y:S01]  /*9680*/  IMAD.SHL.U32 R15, R4.reuse, 0x200, RZ ;  /* 0x00000200040f7824 */ /* 0x042fe200078e00ff */
[----:B------:R-:W-:Y:S01]  /*9690*/  F2FP.TF32.F32.PACK_B R151, R151 ;  /* 0x00000097ff97723e */ /* 0x000fe200024050ff */
[----:B------:R0:W-:Y:S01]  /*96a0*/  @P5 STG.E desc[UR36][R6.64+0x1e0], R3 ;  /* 0x0001e00306005986 */ /* 0x0001e2000c101924 */
[----:B------:R-:W-:Y:S01]  /*96b0*/  SHF.L.U64.HI R5, R4, 0x9, R5 ;  /* 0x0000000904057819 */ /* 0x000fe20000010205 */
[----:B------:R-:W-:Y:S01]  /*96c0*/  FMUL R43, R43, R155 ;  /* 0x0000009b2b2b7220 */ /* 0x000fe20000400000 */
[----:B------:R-:W-:Y:S01]  /*96d0*/  F2FP.TF32.F32.PACK_B R25, R25 ;  /* 0x00000019ff19723e */ /* 0x000fe200024050ff */
[----:B------:R-:W-:Y:S01]  /*96e0*/  @P3 STG.E desc[UR36][R6.64+0x1e4], R149 ;  /* 0x0001e49506003986 */ /* 0x000fe2000c101924 */
[-C--:B------:R-:W-:Y:S01]  /*96f0*/  IADD3 R4, P3, R15, R6.reuse, RZ ;  /* 0x000000060f047210 */ /* 0x080fe20007f7e0ff */
[----:B------:R-:W-:Y:S01]  /*9700*/  FMUL R45, R45, R155 ;  /* 0x0000009b2d2d7220 */ /* 0x000fe20000400000 */
[----:B------:R-:W-:Y:S01]  /*9710*/  F2FP.TF32.F32.PACK_B R27, R27 ;  /* 0x0000001bff1b723e */ /* 0x000fe200024050ff */
[----:B------:R1:W-:Y:S01]  /*9720*/  @P4 STG.E desc[UR36][R12.64+0x1e0], R21 ;  /* 0x0001e0150c004986 */ /* 0x0003e2000c101924 */
[----:B------:R-:W-:Y:S01]  /*9730*/  IADD3 R14, P4, P5, R11, R6, R15 ;  /* 0x000000060b0e7210 */ /* 0x000fe20007d9e00f */
[----:B------:R-:W-:Y:S01]  /*9740*/  FMUL R47, R47, R155 ;  /* 0x0000009b2f2f7220 */ /* 0x000fe20000400000 */
[----:B------:R-:W-:Y:S01]  /*9750*/  F2FP.TF32.F32.PACK_B R29, R29 ;  /* 0x0000001dff1d723e */ /* 0x000fe200024050ff */
[----:B------:R2:W-:Y:S01]  /*9760*/  @P0 STG.E desc[UR36][R12.64+0x1e4], R151 ;  /* 0x0001e4970c000986 */ /* 0x0005e2000c101924 */
[----:B------:R-:W-:Y:S01]  /*9770*/  ISETP.GT.AND P0, PT, R0, RZ, P1 ;  /* 0x000000ff0000720c */ /* 0x000fe20000f04270 */
[----:B0-----:R-:W-:Y:S01]  /*9780*/  FMUL R3, R24, R155 ;  /* 0x0000009b18037220 */ /* 0x001fe20000400000 */
[----:B------:R-:W-:Y:S01]  /*9790*/  IADD3.X R15, R9, R7, R5, P4, P5 ;  /* 0x00000007090f7210 */ /* 0x000fe200027ea405 */
[----:B------:R-:W-:Y:S01]  /*97a0*/  IMAD.X R5, R5, 0x1, R7, P3 ;  /* 0x0000000105057824 */ /* 0x000fe200018e0607 */
[C---:B------:R-:W-:Y:S01]  /*97b0*/  ISETP.GT.AND P5, PT, R0.reuse, 0x1, P1 ;  /* 0x000000010000780c */ /* 0x040fe20000fa4270 */
[-C--:B------:R-:W-:Y:S01]  /*97c0*/  FMUL R49, R49, R155.reuse ;  /* 0x0000009b31317220 */ /* 0x080fe20000400000 */
[----:B------:R-:W-:Y:S01]  /*97d0*/  ISETP.GT.AND P4, PT, R0, RZ, P2 ;  /* 0x000000ff0000720c */ /* 0x000fe20001784270 */
[----:B-1----:R-:W-:Y:S01]  /*97e0*/  FMUL R21, R26, R155 ;  /* 0x0000009b1a157220 */ /* 0x002fe20000400000 */
[----:B------:R-:W-:Y:S01]  /*97f0*/  F2FP.TF32.F32.PACK_B R3, R3 ;  /* 0x00000003ff03723e */ /* 0x000fe200024050ff */
[-C--:B------:R-:W-:Y:S01]  /*9800*/  FMUL R51, R51, R155.reuse ;  /* 0x0000009b33337220 */ /* 0x080fe20000400000 */
[-C--:B------:R-:W-:Y:S01]  /*9810*/  IADD3 R6, P3, R11, R4.reuse, RZ ;  /* 0x000000040b067210 */ /* 0x080fe20007f7e0ff */
[----:B--2---:R-:W-:Y:S01]  /*9820*/  FMUL R13, R28, R155 ;  /* 0x0000009b1c0d7220 */ /* 0x004fe20000400000 */
[----:B------:R-:W-:Y:S01]  /*9830*/  F2FP.TF32.F32.PACK_B R21, R21 ;  /* 0x00000015ff15723e */ /* 0x000fe200024050ff */
[----:B------:R0:W-:Y:S01]  /*9840*/  @P0 STG.E desc[UR36][R4.64], R3 ;  /* 0x0000000304000986 */ /* 0x0001e2000c101924 */
[C---:B------:R-:W-:Y:S01]  /*9850*/  ISETP.GT.AND P0, PT, R0.reuse, 0x1, P2 ;  /* 0x000000010000780c */ /* 0x040fe20001704270 */
[--C-:B------:R-:W-:Y:S01]  /*9860*/  IMAD.X R7, R9, 0x1, R5.reuse, P3 ;  /* 0x0000000109077824 */ /* 0x100fe200018e0605 */
[C---:B------:R-:W-:Y:S01]  /*9870*/  ISETP.GT.AND P3, PT, R0.reuse, 0x9, P1 ;  /* 0x000000090000780c */ /* 0x040fe20000f64270 */
[----:B------:R-:W-:Y:S01]  /*9880*/  @P5 STG.E desc[UR36][R4.64+0x4], R25 ;  /* 0x0000041904005986 */ /* 0x000fe2000c101924 */
[----:B------:R-:W-:Y:S01]  /*9890*/  F2FP.TF32.F32.PACK_B R13, R13 ;  /* 0x0000000dff0d723e */ /* 0x000fe200024050ff */
[-C--:B------:R-:W-:Y:S01]  /*98a0*/  FMUL R53, R53, R155.reuse ;  /* 0x0000009b35357220 */ /* 0x080fe20000400000 */
[----:B------:R-:W-:Y:S01]  /*98b0*/  IADD3 R8, P5, R11, R4, RZ ;  /* 0x000000040b087210 */ /* 0x000fe20007fbe0ff */
[----:B------:R1:W-:Y:S01]  /*98c0*/  @P4 STG.E desc[UR36][R6.64], R21 ;  /* 0x0000001506004986 */ /* 0x0003e2000c101924 */
[----:B------:R-:W-:Y:S01]  /*98d0*/  ISETP.GT.AND P4, PT, R0, 0x8, P1 ;  /* 0x000000080000780c */ /* 0x000fe20000f84270 */
[----:B------:R-:W-:Y:S01]  /*98e0*/  FMUL R11, R32, R155 ;  /* 0x0000009b200b7220 */ /* 0x000fe20000400000 */
[----:B------:R-:W-:Y:S01]  /*98f0*/  F2FP.TF32.F32.PACK_B R31, R31 ;  /* 0x0000001fff1f723e */ /* 0x000fe200024050ff */
[-C--:B0-----:R-:W-:Y:S01]  /*9900*/  FMUL R3, R30, R155.reuse ;  /* 0x0000009b1e037220 */ /* 0x081fe20000400000 */
[----:B------:R-:W-:Y:S01]  /*9910*/  IMAD.X R9, R9, 0x1, R5, P5 ;  /* 0x0000000109097824 */ /* 0x000fe200028e0605 */
[----:B------:R-:W-:Y:S01]  /*9920*/  @P0 STG.E desc[UR36][R6.64+0x4], R27 ;  /* 0x0000041b06000986 */ /* 0x000fe2000c101924 */
[C---:B------:R-:W-:Y:S01]  /*9930*/  ISETP.GT.AND P0, PT, R0.reuse, 0x8, P2 ;  /* 0x000000080000780c */ /* 0x040fe20001704270 */
[----:B------:R-:W-:Y:S01]  /*9940*/  FMUL R55, R55, R155 ;  /* 0x0000009b37377220 */ /* 0x000fe20000400000 */
[----:B------:R-:W-:Y:S01]  /*9950*/  F2FP.TF32.F32.PACK_B R3, R3 ;  /* 0x00000003ff03723e */ /* 0x000fe200024050ff */
[----:B------:R-:W-:Y:S01]  /*9960*/  @P3 STG.E desc[UR36][R4.64+0x24], R29 ;  /* 0x0000241d04003986 */ /* 0x000fe2000c101924 */
[----:B------:R-:W-:Y:S01]  /*9970*/  ISETP.GT.AND P5, PT, R0, 0x10, P1 ;  /* 0x000000100000780c */ /* 0x000fe20000fa4270 */
[-C--:B-1----:R-:W-:Y:S01]  /*9980*/  FMUL R21, R36, R155.reuse ;  /* 0x0000009b24157220 */ /* 0x082fe20000400000 */
[C---:B------:R-:W-:Y:S01]  /*9990*/  ISETP.GT.AND P3, PT, R0.reuse, 0x11, P1 ;  /* 0x000000110000780c */ /* 0x040fe20000f64270 */
[----:B------:R0:W-:Y:S01]  /*99a0*/  @P4 STG.E desc[UR36][R4.64+0x20], R13 ;  /* 0x0000200d04004986 */ /* 0x0001e2000c101924 */
[C---:B------:R-:W-:Y:S01]  /*99b0*/  ISETP.GT.AND P4, PT, R0.reuse, 0x9, P2 ;  /* 0x000000090000780c */ /* 0x040fe20001784270 */
[----:B------:R-:W-:Y:S01]  /*99c0*/  FMUL R57, R57, R155 ;  /* 0x0000009b39397220 */ /* 0x000fe20000400000 */
[----:B------:R-:W-:Y:S01]  /*99d0*/  F2FP.TF32.F32.PACK_B R11, R11 ;  /* 0x0000000bff0b723e */ /* 0x000fe200024050ff */
[----:B------:R-:W-:Y:S01]  /*99e0*/  FMUL R59, R59, R155 ;  /* 0x0000009b3b3b7220 */ /* 0x000fe20000400000 */
[----:B------:R-:W-:Y:S01]  /*99f0*/  F2FP.TF32.F32.PACK_B R33, R33 ;  /* 0x00000021ff21723e */ /* 0x000fe200024050ff */
[----:B------:R1:W-:Y:S01]  /*9a00*/  @P0 STG.E desc[UR36][R8.64+0x20], R3 ;  /* 0x0000200308000986 */ /* 0x0003e2000c101924 */
[----:B------:R-:W-:Y:S01]  /*9a10*/  ISETP.GT.AND P0, PT, R0, 0x10, P2 ;  /* 0x000000100000780c */ /* 0x000fe20001704270 */
[----:B------:R-:W-:Y:S01]  /*9a20*/  FMUL R61, R61, R155 ;  /* 0x0000009b3d3d7220 */ /* 0x000fe20000400000 */
[----:B------:R-:W-:Y:S01]  /*9a30*/  F2FP.TF32.F32.PACK_B R35, R35 ;  /* 0x00000023ff23723e */ /* 0x000fe200024050ff */
[----:B------:R-:W-:Y:S01]  /*9a40*/  FMUL R63, R63, R155 ;  /* 0x0000009b3f3f7220 */ /* 0x000fe20000400000 */
[----:B------:R-:W-:Y:S01]  /*9a50*/  F2FP.TF32.F32.PACK_B R21, R21 ;  /* 0x00000015ff15723e */ /* 0x000fe200024050ff */
[----:B0-----:R-:W-:Y:S01]  /*9a60*/  FMUL R13, R34, R155 ;  /* 0x0000009b220d7220 */ /* 0x001fe20000400000 */
[----:B------:R-:W-:Y:S01]  /*9a70*/  F2FP.TF32.F32.PACK_B R37, R37 ;  /* 0x00000025ff25723e */ /* 0x000fe200024050ff */
[----:B------:R-:W-:Y:S01]  /*9a80*/  @P4 STG.E desc[UR36][R14.64+0x24], R31 ;  /* 0x0000241f0e004986 */ /* 0x000fe2000c101924 */
[C---:B------:R-:W-:Y:S01]  /*9a90*/  ISETP.GT.AND P4, PT, R0.reuse, 0x11, P2 ;  /* 0x000000110000780c */ /* 0x040fe20001784270 */
[----:B------:R-:W-:Y:S01]  /*9aa0*/  FMUL R65, R65, R155 ;  /* 0x0000009b41417220 */ /* 0x000fe20000400000 */
[----:B------:R-:W-:Y:S01]  /*9ab0*/  F2FP.TF32.F32.PACK_B R13, R13 ;  /* 0x0000000dff0d723e */ /* 0x000fe200024050ff */
[----:B------:R0:W-:Y:S01]  /*9ac0*/  @P5 STG.E desc[UR36][R4.64+0x40], R11 ;  /* 0x0000400b04005986 */ /* 0x0001e2000c101924 */
[----:B------:R-:W-:Y:S01]  /*9ad0*/  ISETP.GT.AND P5, PT, R0, 0x18, P1 ;  /* 0x000000180000780c */ /* 0x000fe20000fa4270 */
[----:B------:R-:W-:-:S02]  /*9ae0*/  @P0 IMAD.MOV.U32 R6, RZ, RZ, R14 ;  /* 0x000000ffff060224 */ /* 0x000fc400078e000e */
[-C--:B-1----:R-:W-:Y:S01]  /*9af0*/  FMUL R3, R38, R155.reuse ;  /* 0x0000009b26037220 */ /* 0x082fe20000400000 */
[--C-:B------:R-:W-:Y:S01]  /*9b00*/  @P0 IMAD.MOV.U32 R7, RZ, RZ, R15.reuse ;  /* 0x000000ffff070224 */ /* 0x100fe200078e000f */
[----:B------:R-:W-:Y:S01]  /*9b10*/  @P3 STG.E desc[UR36][R4.64+0x44], R33 ;  /* 0x0000442104003986 */ /* 0x000fe2000c101924 */
[----:B------:R-:W-:Y:S01]  /*9b20*/  ISETP.GT.AND P3, PT, R0, 0x19, P1 ;  /* 0x000000190000780c */ /* 0x000fe20000f64270 */
[----:B------:R-:W-:Y:S01]  /*9b30*/  FMUL R9, R40, R155 ;  /* 0x0000009b28097220 */ /* 0x000fe20000400000 */
[----:B------:R-:W-:Y:S01]  /*9b40*/  F2FP.TF32.F32.PACK_B R3, R3 ;  /* 0x00000003ff03723e */ /* 0x000fe200024050ff */
[----:B------:R1:W-:Y:S01]  /*9b50*/  @P0 STG.E desc[UR36][R6.64+0x40], R13 ;  /* 0x0000400d06000986 */ /* 0x0003e2000c101924 */
[----:B------:R-:W-:Y:S01]  /*9b60*/  ISETP.GT.AND P0, PT, R0, 0x18, P2 ;  /* 0x000000180000780c */ /* 0x000fe20001704270 */
[----:B------:R-:W-:Y:S01]  /*9b70*/  FMUL R67, R67, R155 ;  /* 0x0000009b43437220 */ /* 0x000fe20000400000 */
[----:B------:R-:W-:Y:S01]  /*9b80*/  F2FP.TF32.F32.PACK_B R39, R39 ;  /* 0x00000027ff27723e */ /* 0x000fe200024050ff */
[----:B0-----:R-:W-:Y:S01]  /*9b90*/  FMUL R11, R42, R155 ;  /* 0x0000009b2a0b7220 */ /* 0x001fe20000400000 */
[----:B------:R-:W-:Y:S01]  /*9ba0*/  F2FP.TF32.F32.PACK_B R9, R9 ;  /* 0x00000009ff09723e */ /* 0x000fe200024050ff */
[----:B------:R-:W-:Y:S01]  /*9bb0*/  FMUL R69, R69, R155 ;  /* 0x0000009b45457220 */ /* 0x000fe20000400000 */
[----:B------:R-:W-:Y:S01]  /*9bc0*/  F2FP.TF32.F32.PACK_B R41, R41 ;  /* 0x00000029ff29723e */ /* 0x000fe200024050ff */
[----:B------:R-:W-:Y:S01]  /*9bd0*/  FMUL R71, R71, R155 ;  /* 0x0000009b47477220 */ /* 0x000fe20000400000 */
[----:B------:R-:W-:Y:S01]  /*9be0*/  F2FP.TF32.F32.PACK_B R11, R11 ;  /* 0x0000000bff0b723e */ /* 0x000fe200024050ff */
[----:B------:R-:W-:Y:S01]  /*9bf0*/  FMUL R73, R73, R155 ;  /* 0x0000009b49497220 */ /* 0x000fe20000400000 */
[----:B------:R-:W-:Y:S01]  /*9c00*/  F2FP.TF32.F32.PACK_B R43, R43 ;  /* 0x0000002bff2b723e */ /* 0x000fe200024050ff */
[--C-:B-1----:R-:W-:Y:S01]  /*9c10*/  @P4 IMAD.MOV.U32 R6, RZ, RZ, R14.reuse ;  /* 0x000000ffff064224 */ /* 0x102fe200078e000e */
[----:B------:R-:W-:Y:S01]  /*9c20*/  F2FP.TF32.F32.PACK_B R45, R45 ;  /* 0x0000002dff2d723e */ /* 0x000fe200024050ff */
[--C-:B------:R-:W-:Y:S01]  /*9c30*/  @P4 IMAD.MOV.U32 R7, RZ, RZ, R15.reuse ;  /* 0x000000ffff074224 */ /* 0x100fe200078e000f */
[----:B------:R-:W-:Y:S01]  /*9c40*/  F2FP.TF32.F32.PACK_B R47, R47 ;  /* 0x0000002fff2f723e */ /* 0x000fe200024050ff */
[----:B------:R-:W-:Y:S01]  /*9c50*/  FMUL R75, R75, R155 ;  /* 0x0000009b4b4b7220 */ /* 0x000fe20000400000 */
[----:B------:R-:W-:Y:S01]  /*9c60*/  F2FP.TF32.F32.PACK_B R49, R49 ;  /* 0x00000031ff31723e */ /* 0x000fe200024050ff */
[-C--:B------:R-:W-:Y:S01]  /*9c70*/  FMUL R77, R77, R155.reuse ;  /* 0x0000009b4d4d7220 */ /* 0x080fe20000400000 */
[----:B------:R0:W-:Y:S01]  /*9c80*/  @P4 STG.E desc[UR36][R6.64+0x44], R35 ;  /* 0x0000442306004986 */ /* 0x0001e2000c101924 */
[C---:B------:R-:W-:Y:S01]  /*9c90*/  ISETP.GT.AND P4, PT, R0.reuse, 0x19, P2 ;  /* 0x000000190000780c */ /* 0x040fe20001784270 */
[----:B------:R-:W-:Y:S01]  /*9ca0*/  FMUL R79, R79, R155 ;  /* 0x0000009b4f4f7220 */ /* 0x000fe20000400000 */
[----:B------:R-:W-:Y:S01]  /*9cb0*/  F2FP.TF32.F32.PACK_B R51, R51 ;  /* 0x00000033ff33723e */ /* 0x000fe200024050ff */
[----:B------:R1:W-:Y:S01]  /*9cc0*/  @P5 STG.E desc[UR36][R4.64+0x60], R21 ;  /* 0x0000601504005986 */ /* 0x0003e2000c101924 */
[----:B------:R-:W-:Y:S01]  /*9cd0*/  ISETP.GT.AND P5, PT, R0, 0x20, P1 ;  /* 0x000000200000780c */ /* 0x000fe20000fa4270 */
[----:B------:R-:W-:Y:S01]  /*9ce0*/  FMUL R13, R80, R155 ;  /* 0x0000009b500d7220 */ /* 0x000fe20000400000 */
[----:B------:R-:W-:Y:S01]  /*9cf0*/  F2FP.TF32.F32.PACK_B R53, R53 ;  /* 0x00000035ff35723e */ /* 0x000fe200024050ff */
[----:B------:R-:W-:Y:S01]  /*9d00*/  @P3 STG.E desc[UR36][R4.64+0x64], R37 ;  /* 0x0000642504003986 */ /* 0x000fe2000c101924 */
[----:B------:R-:W-:Y:S01]  /*9d10*/  ISETP.GT.AND P3, PT, R0, 0x21, P1 ;  /* 0x000000210000780c */ /* 0x000fe20000f64270 */
[----:B------:R-:W-:Y:S01]  /*9d20*/  FMUL R81, R81, R155 ;  /* 0x0000009b51517220 */ /* 0x000fe20000400000 */
[----:B------:R-:W-:Y:S01]  /*9d30*/  F2FP.TF32.F32.PACK_B R55, R55 ;  /* 0x00000037ff37723e */ /* 0x000fe200024050ff */
[----:B0-----:R-:W-:Y:S01]  /*9d40*/  @P0 IMAD.MOV.U32 R6, RZ, RZ, R14 ;  /* 0x000000ffff060224 */ /* 0x001fe200078e000e */
[----:B------:R-:W-:Y:S01]  /*9d50*/  F2FP.TF32.F32.PACK_B R57, R57 ;  /* 0x00000039ff39723e */ /* 0x000fe200024050ff */
[----:B------:R-:W-:Y:S01]  /*9d60*/  @P0 IMAD.MOV.U32 R7, RZ, RZ, R15 ;  /* 0x000000ffff070224 */ /* 0x000fe200078e000f */
[----:B------:R-:W-:Y:S01]  /*9d70*/  F2FP.TF32.F32.PACK_B R59, R59 ;  /* 0x0000003bff3b723e */ /* 0x000fe200024050ff */
[----:B------:R-:W-:Y:S01]  /*9d80*/  FMUL R83, R83, R155 ;  /* 0x0000009b53537220 */ /* 0x000fe20000400000 */
[----:B------:R-:W-:Y:S01]  /*9d90*/  F2FP.TF32.F32.PACK_B R61, R61 ;  /* 0x0000003dff3d723e */ /* 0x000fe200024050ff */
[-C--:B-1----:R-:W-:Y:S01]  /*9da0*/  FMUL R21, R84, R155.reuse ;  /* 0x0000009b54157220 */ /* 0x082fe20000400000 */
[----:B------:R0:W-:Y:S01]  /*9db0*/  @P0 STG.E desc[UR36][R6.64+0x60], R3 ;  /* 0x0000600306000986 */ /* 0x0001e2000c101924 */
[----:B------:R-:W-:Y:S01]  /*9dc0*/  ISETP.GT.AND P0, PT, R0, 0x20, P2 ;  /* 0x000000200000780c */ /* 0x000fe20001704270 */
[----:B------:R-:W-:Y:S01]  /*9dd0*/  FMUL R85, R85, R155 ;  /* 0x0000009b55557220 */ /* 0x000fe20000400000 */
[----:B------:R-:W-:Y:S01]  /*9de0*/  F2FP.TF32.F32.PACK_B R63, R63 ;  /* 0x0000003fff3f723e */ /* 0x000fe200024050ff */
[----:B------:R-:W-:Y:S01]  /*9df0*/  FMUL R87, R87, R155 ;  /* 0x0000009b57577220 */ /* 0x000fe20000400000 */
[----:B------:R-:W-:-:S02]  /*9e00*/  F2FP.TF32.F32.PACK_B R65, R65 ;  /* 0x00000041ff41723e */ /* 0x000fc400024050ff */
[----:B------:R-:W-:Y:S02]  /*9e10*/  F2FP.TF32.F32.PACK_B R67, R67 ;  /* 0x00000043ff43723e */ /* 0x000fe400024050ff */
[----:B------:R-:W-:Y:S02]  /*9e20*/  F2FP.TF32.F32.PACK_B R69, R69 ;  /* 0x00000045ff45723e */ /* 0x000fe400024050ff */
[----:B------:R-:W-:Y:S01]  /*9e30*/  F2FP.TF32.F32.PACK_B R71, R71 ;  /* 0x00000047ff47723e */ /* 0x000fe200024050ff */
[----:B0-----:R-:W-:Y:S02]  /*9e40*/  @P4 IMAD.MOV.U32 R6, RZ, RZ, R14 ;  /* 0x000000ffff064224 */ /* 0x001fe400078e000e */
[----:B------:R-:W-:Y:S01]  /*9e50*/  FMUL R3, R44, R155 ;  /* 0x0000009b2c037220 */ /* 0x000fe20000400000 */
[----:B------:R-:W-:Y:S01]  /*9e60*/  @P4 IMAD.MOV.U32 R7, RZ, RZ, R15 ;  /* 0x000000ffff074224 */ /* 0x000fe200078e000f */
[----:B------:R-:W-:Y:S02]  /*9e70*/  F2FP.TF32.F32.PACK_B R73, R73 ;  /* 0x00000049ff49723e */ /* 0x000fe400024050ff */
[----:B------:R-:W-:-:S02]  /*9e80*/  F2FP.TF32.F32.PACK_B R75, R75 ;  /* 0x0000004bff4b723e */ /* 0x000fc400024050ff */
[----:B------:R0:W-:Y:S01]  /*9e90*/  @P4 STG.E desc[UR36][R6.64+0x64], R39 ;  /* 0x0000642706004986 */ /* 0x0001e2000c101924 */
[C---:B------:R-:W-:Y:S02]  /*9ea0*/  ISETP.GT.AND P4, PT, R0.reuse, 0x21, P2 ;  /* 0x000000210000780c */ /* 0x040fe40001784270 */
[----:B------:R-:W-:Y:S01]  /*9eb0*/  F2FP.TF32.F32.PACK_B R3, R3 ;  /* 0x00000003ff03723e */ /* 0x000fe200024050ff */
[----:B------:R1:W-:Y:S01]  /*9ec0*/  @P5 STG.E desc[UR36][R4.64+0x80], R9 ;  /* 0x0000800904005986 */ /* 0x0003e2000c101924 */
[C---:B------:R-:W-:Y:S02]  /*9ed0*/  ISETP.GT.AND P5, PT, R0.reuse, 0x28, P1 ;  /* 0x000000280000780c */ /* 0x040fe40000fa4270 */
[----:B------:R-:W-:Y:S01]  /*9ee0*/  F2FP.TF32.F32.PACK_B R77, R77 ;  /* 0x0000004dff4d723e */ /* 0x000fe200024050ff */
[----:B------:R-:W-:Y:S01]  /*9ef0*/  @P3 STG.E desc[UR36][R4.64+0x84], R41 ;  /* 0x0000842904003986 */ /* 0x000fe2000c101924 */
[----:B------:R-:W-:Y:S02]  /*9f00*/  ISETP.GT.AND P3, PT, R0, 0x29, P1 ;  /* 0x000000290000780c */ /* 0x000fe40000f64270 */
[----:B------:R-:W-:Y:S01]  /*9f10*/  F2FP.TF32.F32.PACK_B R79, R79 ;  /* 0x0000004fff4f723e */ /* 0x000fe200024050ff */
[----:B0-----:R-:W-:Y:S01]  /*9f20*/  @P0 IMAD.MOV.U32 R6, RZ, RZ, R14 ;  /* 0x000000ffff060224 */ /* 0x001fe200078e000e */
[----:B------:R-:W-:Y:S01]  /*9f30*/  F2FP.TF32.F32.PACK_B R13, R13 ;  /* 0x0000000dff0d723e */ /* 0x000fe200024050ff */
[----:B------:R-:W-:Y:S01]  /*9f40*/  @P0 IMAD.MOV.U32 R7, RZ, RZ, R15 ;  /* 0x000000ffff070224 */ /* 0x000fe200078e000f */
[----:B------:R-:W-:Y:S01]  /*9f50*/  F2FP.TF32.F32.PACK_B R81, R81 ;  /* 0x00000051ff51723e */ /* 0x000fe200024050ff */
[----:B-1----:R-:W-:Y:S01]  /*9f60*/  FMUL R9, R46, R155 ;  /* 0x0000009b2e097220 */ /* 0x002fe20000400000 */
[----:B------:R-:W-:-:S02]  /*9f70*/  F2FP.TF32.F32.PACK_B R83, R83 ;  /* 0x00000053ff53723e */ /* 0x000fc400024050ff */
[----:B------:R0:W-:Y:S01]  /*9f80*/  @P0 STG.E desc[UR36][R6.64+0x80], R11 ;  /* 0x0000800b06000986 */ /* 0x0001e2000c101924 */
[----:B------:R-:W-:Y:S02]  /*9f90*/  ISETP.GT.AND P0, PT, R0, 0x28, P2 ;  /* 0x000000280000780c */ /* 0x000fe40001704270 */
[----:B------:R-:W-:Y:S02]  /*9fa0*/  F2FP.TF32.F32.PACK_B R9, R9 ;  /* 0x00000009ff09723e */ /* 0x000fe400024050ff */
[----:B------:R-:W-:Y:S02]  /*9fb0*/  F2FP.TF32.F32.PACK_B R21, R21 ;  /* 0x00000015ff15723e */ /* 0x000fe400024050ff */
[----:B------:R-:W-:Y:S02]  /*9fc0*/  F2FP.TF32.F32.PACK_B R85, R85 ;  /* 0x00000055ff55723e */ /* 0x000fe400024050ff */
[----:B------:R-:W-:Y:S01]  /*9fd0*/  F2FP.TF32.F32.PACK_B R87, R87 ;  /* 0x00000057ff57723e */ /* 0x000fe200024050ff */
[----:B0-----:R-:W-:-:S02]  /*9fe0*/  @P4 IMAD.MOV.U32 R6, RZ, RZ, R14 ;  /* 0x000000ffff064224 */ /* 0x001fc400078e000e */
[----:B------:R-:W-:Y:S01]  /*9ff0*/  FMUL R11, R48, R155 ;  /* 0x0000009b300b7220 */ /* 0x000fe20000400000 */
[----:B------:R-:W-:-:S04]  /*a000*/  @P4 IMAD.MOV.U32 R7, RZ, RZ, R15 ;  /* 0x000000ffff074224 */ /* 0x000fc800078e000f */
[----:B------:R-:W-:Y:S01]  /*a010*/  F2FP.TF32.F32.PACK_B R11, R11 ;  /* 0x0000000bff0b723e */ /* 0x000fe200024050ff */
[----:B------:R0:W-:Y:S01]  /*a020*/  @P4 STG.E desc[UR36][R6.64+0x84], R43 ;  /* 0x0000842b06004986 */ /* 0x0001e2000c101924 */
[----:B------:R-:W-:-:S03]  /*a030*/  ISETP.GT.AND P4, PT, R0, 0x29, P2 ;  /* 0x000000290000780c */ /* 0x000fc60001784270 */
[----:B------:R1:W-:Y:S01]  /*a040*/  @P5 STG.E desc[UR36][R4.64+0xa0], R3 ;  /* 0x0000a00304005986 */ /* 0x0003e2000c101924 */
[----:B------:R-:W-:-:S03]  /*a050*/  ISETP.GT.AND P5, PT, R0, 0x30, P1 ;  /* 0x000000300000780c */ /* 0x000fc60000fa4270 */
[----:B------:R-:W-:Y:S01]  /*a060*/  @P3 STG.E desc[UR36][R4.64+0xa4], R45 ;  /* 0x0000a42d04003986 */ /* 0x000fe2000c101924 */
[----:B------:R-:W-:Y:S01]  /*a070*/  ISETP.GT.AND P3, PT, R0, 0x31, P1 ;  /* 0x000000310000780c */ /* 0x000fe20000f64270 */
[----:B0-----:R-:W-:Y:S02]  /*a080*/  @P0 IMAD.MOV.U32 R6, RZ, RZ, R14 ;  /* 0x000000ffff060224 */ /* 0x001fe400078e000e */
[----:B------:R-:W-:Y:S02]  /*a090*/  @P0 IMAD.MOV.U32 R7, RZ, RZ, R15 ;  /* 0x000000ffff070224 */ /* 0x000fe400078e000f */
[----:B-1----:R-:W-:-:S03]  /*a0a0*/  FMUL R3, R50, R155 ;  /* 0x0000009b32037220 */ /* 0x002fc60000400000 */
[----:B------:R0:W-:Y:S01]  /*a0b0*/  @P0 STG.E desc[UR36][R6.64+0xa0], R9 ;  /* 0x0000a00906000986 */ /* 0x0001e2000c101924 */
[----:B------:R-:W-:Y:S02]  /*a0c0*/  ISETP.GT.AND P0, PT, R0, 0x30, P2 ;  /* 0x000000300000780c */ /* 0x000fe40001704270 */
[----:B------:R-:W-:Y:S01]  /*a0d0*/  F2FP.TF32.F32.PACK_B R3, R3 ;  /* 0x00000003ff03723e */ /* 0x000fe200024050ff */
[----:B0-----:R-:W-:Y:S02]  /*a0e0*/  @P4 IMAD.MOV.U32 R6, RZ, RZ, R14 ;  /* 0x000000ffff064224 */ /* 0x001fe400078e000e */
        /* <DEDUP_REMOVED lines=69> */
[----:B------:R-:W-:Y:S01]  /*a540*/  @P3 STG.E desc[UR36][R4.64+0x144], R65 ;  /* 0x0001444104003986 */ /* 0x000fe2000c101924 */
[----:B------:R-:W-:-:S03]  /*a550*/  ISETP.GT.AND P3, PT, R0, 0x59, P1 ;  /* 0x000000590000780c */ /* 0x000fc60000f64270 */
[----:B------:R1:W-:Y:S01]  /*a560*/  @P5 STG.E desc[UR36][R4.64+0x140], R9 ;  /* 0x0001400904005986 */ /* 0x0003e2000c101924 */
[----:B------:R-:W-:Y:S01]  /*a570*/  ISETP.GT.AND P5, PT, R0, 0x58, P1 ;  /* 0x000000580000780c */ /* 0x000fe20000fa4270 */
[----:B0-----:R-:W-:Y:S02]  /*a580*/  @P0 IMAD.MOV.U32 R6, RZ, RZ, R14 ;  /* 0x000000ffff060224 */ /* 0x001fe400078e000e */
[----:B------:R-:W-:-:S05]  /*a590*/  @P0 IMAD.MOV.U32 R7, RZ, RZ, R15 ;  /* 0x000000ffff070224 */ /* 0x000fca00078e000f */
[----:B------:R0:W-:Y:S01]  /*a5a0*/  @P0 STG.E desc[UR36][R6.64+0x140], R11 ;  /* 0x0001400b06000986 */ /* 0x0001e2000c101924 */
[----:B------:R-:W-:Y:S01]  /*a5b0*/  ISETP.GT.AND P0, PT, R0, 0x58, P2 ;  /* 0x000000580000780c */ /* 0x000fe20001704270 */
[----:B-1----:R-:W-:-:S05]  /*a5c0*/  FMUL R9, R70, R155 ;  /* 0x0000009b46097220 */ /* 0x002fca0000400000 */
        /* <DEDUP_REMOVED lines=50> */
[----:B------:R-:W-:-:S05]  /*a8f0*/  @P4 IMAD.MOV.U32 R7, RZ, RZ, R15 ;  /* 0x000000ffff074224 */ /* 0x000fca00078e000f */
[----:B------:R0:W-:Y:S01]  /*a900*/  @P4 STG.E desc[UR36][R6.64+0x1a4], R79 ;  /* 0x0001a44f06004986 */ /* 0x0001e2000c101924 */
[----:B------:R-:W-:-:S03]  /*a910*/  ISETP.GT.AND P4, PT, R0, 0x71, P2 ;  /* 0x000000710000780c */ /* 0x000fc60001784270 */
[----:B------:R-:W-:Y:S01]  /*a920*/  @P3 STG.E desc[UR36][R4.64+0x1c0], R13 ;  /* 0x0001c00d04003986 */ /* 0x000fe2000c101924 */
[C---:B------:R-:W-:Y:S02]  /*a930*/  ISETP.GT.AND P3, PT, R0.reuse, 0x78, P1 ;  /* 0x000000780000780c */ /* 0x040fe40000f64270 */
[C---:B------:R-:W-:Y:S01]  /*a940*/  ISETP.GT.AND P1, PT, R0.reuse, 0x79, P1 ;  /* 0x000000790000780c */ /* 0x040fe20000f24270 */
[----:B------:R-:W-:Y:S01]  /*a950*/  @P5 STG.E desc[UR36][R4.64+0x1c4], R81 ;  /* 0x0001c45104005986 */ /* 0x000fe2000c101924 */
[C---:B------:R-:W-:Y:S02]  /*a960*/  ISETP.GT.AND P5, PT, R0.reuse, 0x78, P2 ;  /* 0x000000780000780c */ /* 0x040fe400017a4270 */
[----:B------:R-:W-:Y:S01]  /*a970*/  ISETP.GT.AND P2, PT, R0, 0x79, P2 ;  /* 0x000000790000780c */ /* 0x000fe20001744270 */
[----:B0-----:R-:W-:Y:S02]  /*a980*/  @P0 IMAD.MOV.U32 R6, RZ, RZ, R14 ;  /* 0x000000ffff060224 */ /* 0x001fe400078e000e */
[----:B------:R-:W-:-:S05]  /*a990*/  @P0 IMAD.MOV.U32 R7, RZ, RZ, R15 ;  /* 0x000000ffff070224 */ /* 0x000fca00078e000f */
[----:B------:R0:W-:Y:S02]  /*a9a0*/  @P0 STG.E desc[UR36][R6.64+0x1c0], R3 ;  /* 0x0001c00306000986 */ /* 0x0001e4000c101924 */
[----:B0-----:R-:W-:Y:S02]  /*a9b0*/  @P4 IMAD.MOV.U32 R6, RZ, RZ, R14 ;  /* 0x000000ffff064224 */ /* 0x001fe400078e000e */
[----:B------:R-:W-:-:S05]  /*a9c0*/  @P4 IMAD.MOV.U32 R7, RZ, RZ, R15 ;  /* 0x000000ffff074224 */ /* 0x000fca00078e000f */
[----:B------:R-:W-:Y:S04]  /*a9d0*/  @P4 STG.E desc[UR36][R6.64+0x1c4], R83 ;  /* 0x0001c45306004986 */ /* 0x000fe8000c101924 */
[----:B------:R-:W-:Y:S04]  /*a9e0*/  @P3 STG.E desc[UR36][R4.64+0x1e0], R21 ;  /* 0x0001e01504003986 */ /* 0x000fe8000c101924 */
[----:B------:R0:W-:Y:S02]  /*a9f0*/  @P1 STG.E desc[UR36][R4.64+0x1e4], R85 ;  /* 0x0001e45504001986 */ /* 0x0001e4000c101924 */
[----:B0-----:R-:W-:-:S02]  /*aa00*/  @P5 IMAD.MOV.U32 R4, RZ, RZ, R14 ;  /* 0x000000ffff045224 */ /* 0x001fc400078e000e */
[----:B------:R-:W-:-:S05]  /*aa10*/  @P5 IMAD.MOV.U32 R5, RZ, RZ, R15 ;  /* 0x000000ffff055224 */ /* 0x000fca00078e000f */
[----:B------:R0:W-:Y:S04]  /*aa20*/  @P5 STG.E desc[UR36][R4.64+0x1e0], R9 ;  /* 0x0001e00904005986 */ /* 0x0001e8000c101924 */
[----:B------:R0:W-:Y:S02]  /*aa30*/  @P2 STG.E desc[UR36][R14.64+0x1e4], R87 ;  /* 0x0001e4570e002986 */ /* 0x0001e4000c101924 */
.L_x_284:
[----:B------:R-:W-:Y:S05]  /*aa40*/  BSYNC B0 ;  /* 0x0000000000007941 */ /* 0x000fea0003800000 */
.L_x_32:
[----:B------:R-:W-:Y:S01]  /*aa50*/  ULDC UR4, c[0x0][0xc] ;  /* 0x0000030000047ab9 */ /* 0x000fe20000000800 */
[----:B------:R-:W-:Y:S01]  /*aa60*/  ULDC UR5, c[0x0][0x10] ;  /* 0x0000040000057ab9 */ /* 0x000fe20000000800 */
[----:B0-----:R-:W0:Y:S01]  /*aa70*/  LDC R3, c[0x0][0x14] ;  /* 0x00000500ff037b82 */ /* 0x001e220000000800 */
[----:B------:R-:W-:Y:S01]  /*aa80*/  UIMAD.WIDE.U32 UR4, UR4, UR5, URZ ;  /* 0x00000005040472a5 */ /* 0x000fe2000f8e003f */
[----:B------:R-:W-:Y:S01]  /*aa90*/  PRMT R0, RZ, 0x7610, R0 ;  /* 0x00007610ff007816 */ /* 0x000fe20000000000 */
[----:B-----5:R-:W-:Y:S02]  /*aaa0*/  IMAD.MOV.U32 R154, RZ, RZ, -0x1 ;  /* 0xffffffffff9a7424 */ /* 0x020fe400078e00ff */
[----:B------:R-:W-:Y:S02]  /*aab0*/  IMAD.MOV.U32 R23, RZ, RZ, -0x1 ;  /* 0xffffffffff177424 */ /* 0x000fe400078e00ff */
[----:B0-----:R-:W-:-:S04]  /*aac0*/  IMAD.WIDE.U32 R16, R3, UR4, R16 ;  /* 0x0000000403107c25 */ /* 0x001fc8000f8e0010 */
[----:B------:R-:W-:Y:S01]  /*aad0*/  IMAD R3, R3, UR5, RZ ;  /* 0x0000000503037c24 */ /* 0x000fe2000f8e02ff */
[----:B------:R-:W-:Y:S02]  /*aae0*/  ULDC.64 UR4, c[0x0][0x650] ;  /* 0x0001940000047ab9 */ /* 0x000fe40000000a00 */
[----:B------:R-:W-:Y:S01]  /*aaf0*/  ISETP.GE.U32.AND P0, PT, R16, UR4, PT ;  /* 0x0000000410007c0c */ /* 0x000fe2000bf06070 */
[----:B------:R-:W-:-:S05]  /*ab00*/  IMAD.IADD R17, R17, 0x1, R3 ;  /* 0x0000000111117824 */ /* 0x000fca00078e0203 */
[----:B------:R-:W-:-:S13]  /*ab10*/  ISETP.GE.U32.AND.EX P0, PT, R17, UR5, PT, P0 ;  /* 0x0000000511007c0c */ /* 0x000fda000bf06100 */
[----:B------:R-:W-:Y:S05]  /*ab20*/  @P0 BRA `(.L_x_285) ;  /* 0x0000000400640947 */ /* 0x000fea0003800000 */
[----:B------:R-:W0:Y:S01]  /*ab30*/  S2R R12, SR_CTAID.X ;  /* 0x00000000000c7919 */ /* 0x000e220000002500 */
[----:B---3--:R-:W3:Y:S01]  /*ab40*/  LDC.64 R10, c[0x0][0x628] ;  /* 0x00018a00ff0a7b82 */ /* 0x008ee20000000a00 */
[----:B------:R-:W-:Y:S01]  /*ab50*/  ULDC UR4, c[0x0][0x150] ;  /* 0x0000540000047ab9 */ /* 0x000fe20000000800 */
[----:B------:R-:W-:Y:S01]  /*ab60*/  IMAD.MOV.U32 R8, RZ, RZ, R16 ;  /* 0x000000ffff087224 */ /* 0x000fe200078e0010 */
[----:B------:R-:W0:Y:S01]  /*ab70*/  S2R R24, SR_CTAID.Y ;  /* 0x0000000000187919 */ /* 0x000e220000002600 */
[----:B------:R-:W-:-:S04]  /*ab80*/  IMAD.MOV.U32 R9, RZ, RZ, R17 ;  /* 0x000000ffff097224 */ /* 0x000fc800078e0011 */
[----:B------:R-:W1:Y:S08]  /*ab90*/  LDC R21, c[0x0][0x144] ;  /* 0x00005100ff157b82 */ /* 0x000e700000000800 */
[----:B------:R-:W1:Y:S08]  /*aba0*/  LDC R0, c[0x0][0x630] ;  /* 0x00018c00ff007b82 */ /* 0x000e700000000800 */
[----:B------:R-:W1:Y:S01]  /*abb0*/  LDC.64 R14, c[0x0][0x620] ;  /* 0x00018800ff0e7b82 */ /* 0x000e620000000a00 */
[----:B---3--:R-:W-:-:S04]  /*abc0*/  ISETP.NE.U32.AND P0, PT, R10, RZ, PT ;  /* 0x000000ff0a00720c */ /* 0x008fc80003f05070 */
[----:B------:R-:W-:Y:S02]  /*abd0*/  ISETP.NE.AND.EX P0, PT, R11, RZ, PT, P0 ;  /* 0x000000ff0b00720c */ /* 0x000fe40003f05300 */
[----:B0-----:R-:W-:-:S05]  /*abe0*/  I2FP.F32.U32 R3, R12 ;  /* 0x0000000c00037245 */ /* 0x001fca0000201000 */
[----:B------:R-:W-:-:S04]  /*abf0*/  FMUL R3, R3, UR4 ;  /* 0x0000000403037c20 */ /* 0x000fc80008400000 */
[----:B------:R0:W3:Y:S02]  /*ac00*/  F2I.U32.TRUNC.NTZ R20, R3 ;  /* 0x0000000300147305 */ /* 0x0000e4000020f000 */
[----:B------:R-:W-:Y:S05]  /*ac10*/  @!P0 BRA `(.L_x_286) ;  /* 0x0000000000288947 */ /* 0x000fea0003800000 */
[----:B0-----:R-:W0:Y:S02]  /*ac20*/  LDC R3, c[0x0][0x634] ;  /* 0x00018d00ff037b82 */ /* 0x001e240000000800 */
        /* <DEDUP_REMOVED lines=9> */
.L_x_286:
[----:B------:R-:W5:Y:S01]  /*acc0*/  LDC.64 R30, c[0x0][0x640] ;  /* 0x00019000ff1e7b82 */ /* 0x000f620000000a00 */
[-CC-:B-1----:R-:W-:Y:S01]  /*acd0*/  SHF.R.U64 R23, R8, R0.reuse, R9.reuse ;  /* 0x0000000008177219 */ /* 0x182fe20000001209 */
[----:B---3--:R-:W-:Y:S01]  /*ace0*/  IMAD.MOV R20, RZ, RZ, -R20 ;  /* 0x000000ffff147224 */ /* 0x008fe200078e0a14 */
[----:B------:R-:W-:Y:S01]  /*acf0*/  SHF.R.U32.HI R0, RZ, R0, R9 ;  /* 0x00000000ff007219 */ /* 0x000fe20000011609 */
[----:B------:R-:W-:Y:S01]  /*ad00*/  ULDC UR4, c[0x0][0x154] ;  /* 0x0000550000047ab9 */ /* 0x000fe20000000800 */
[----:B0-----:R-:W-:Y:S01]  /*ad10*/  IADD3 R3, P0, RZ, -R23, RZ ;  /* 0x80000017ff037210 */ /* 0x001fe20007f1e0ff */
[----:B------:R-:W-:Y:S02]  /*ad20*/  IMAD R26, R21, R20, R12 ;  /* 0x00000014151a7224 */ /* 0x000fe400078e020c */
[----:B------:R-:W0:Y:S01]  /*ad30*/  LDC R6, c[0x0][0x618] ;  /* 0x00018600ff067b82 */ /* 0x000e220000000800 */
[----:B------:R-:W-:Y:S02]  /*ad40*/  IMAD.MOV.U32 R7, RZ, RZ, 0x1 ;  /* 0x00000001ff077424 */ /* 0x000fe400078e00ff */
[----:B------:R-:W-:-:S04]  /*ad50*/  IMAD.X R5, RZ, RZ, ~R0, P0 ;  /* 0x000000ffff057224 */ /* 0x000fc800000e0e00 */
[-C--:B------:R-:W-:Y:S01]  /*ad60*/  IMAD R0, R5, R14.reuse, RZ ;  /* 0x0000000e05007224 */ /* 0x080fe200078e02ff */
[----:B------:R-:W1:Y:S01]  /*ad70*/  LDC R8, c[0x0][0x608] ;  /* 0x00018200ff087b82 */ /* 0x000e620000000800 */
[----:B------:R-:W-:-:S04]  /*ad80*/  IMAD.WIDE.U32 R4, R3, R14, R16 ;  /* 0x0000000e03047225 */ /* 0x000fc800078e0010 */
[----:B------:R-:W-:Y:S01]  /*ad90*/  IMAD R3, R3, R15, R0 ;  /* 0x0000000f03037224 */ /* 0x000fe200078e0200 */
[----:B------:R-:W-:Y:S02]  /*ada0*/  I2FP.F32.U32 R0, R24 ;  /* 0x0000001800007245 */ /* 0x000fe40000201000 */
[----:B------:R-:W3:Y:S01]  /*adb0*/  LDC R28, c[0x0][0x658] ;  /* 0x00019600ff1c7b82 */ /* 0x000ee20000000800 */
[----:B------:R-:W-:Y:S01]  /*adc0*/  IMAD.IADD R3, R5, 0x1, R3 ;  /* 0x0000000105037824 */ /* 0x000fe200078e0203 */
[----:B-----5:R-:W-:Y:S01]  /*add0*/  ISETP.NE.U32.AND P0, PT, R30, RZ, PT ;  /* 0x000000ff1e00720c */ /* 0x020fe20003f05070 */
[----:B------:R-:W-:Y:S01]  /*ade0*/  FMUL R0, R0, UR4 ;  /* 0x0000000400007c20 */ /* 0x000fe20008400000 */
[----:B------:R-:W-:Y:S02]  /*adf0*/  IMAD.MOV.U32 R5, RZ, RZ, -0x1 ;  /* 0xffffffffff057424 */ /* 0x000fe400078e00ff */
[----:B------:R-:W-:Y:S01]  /*ae00*/  ISETP.NE.AND.EX P0, PT, R31, RZ, PT, P0 ;  /* 0x000000ff1f00720c */ /* 0x000fe20003f05300 */
[----:B------:R1:W2:Y:S01]  /*ae10*/  F2I.U32.TRUNC.NTZ R13, R0 ;  /* 0x00000000000d7305 */ /* 0x0002a2000020f000 */
[----:B------:R-:W2:Y:S01]  /*ae20*/  LDC R15, c[0x0][0x148] ;  /* 0x00005200ff0f7b82 */ /* 0x000ea20000000800 */
[----:B0-----:R-:W-:-:S02]  /*ae30*/  SHF.R.U64 R12, R4, R6, R3 ;  /* 0x00000006040c7219 */ /* 0x001fc40000001203 */
[----:B------:R-:W-:-:S05]  /*ae40*/  SHF.R.U32.HI R3, RZ, R6, R3 ;  /* 0x00000006ff037219 */ /* 0x000fca0000011603 */
[----:B------:R-:W0:Y:S01]  /*ae50*/  LDC R20, c[0x0][0x600] ;  /* 0x00018000ff147b82 */ /* 0x000e220000000800 */
[-CC-:B-1----:R-:W-:Y:S02]  /*ae60*/  SHF.R.U64 R10, R12, R8.reuse, R3.reuse ;  /* 0x000000080c0a7219 */ /* 0x182fe40000001203 */
[----:B------:R-:W-:-:S05]  /*ae70*/  SHF.R.U32.HI R3, RZ, R8, R3 ;  /* 0x00000008ff037219 */ /* 0x000fca0000011603 */
[----:B------:R-:W1:Y:S01]  /*ae80*/  LDC R21, c[0x0][0x648] ;  /* 0x00019200ff157b82 */ /* 0x000e620000000800 */
[-C--:B---3--:R-:W-:Y:S02]  /*ae90*/  SHF.L.U32 R4, R5, R28.reuse, RZ ;  /* 0x0000001c05047219 */ /* 0x088fe400000006ff */
[-CC-:B------:R-:W-:Y:S02]  /*aea0*/  SHF.R.U64 R14, R10, R28.reuse, R3.reuse ;  /* 0x0000001c0a0e7219 */ /* 0x180fe40000001203 */
[----:B------:R-:W-:Y:S02]  /*aeb0*/  SHF.R.U32.HI R5, RZ, R28, R3 ;  /* 0x0000001cff057219 */ /* 0x000fe40000011603 */
[----:B------:R-:W-:Y:S01]  /*aec0*/  LOP3.LUT R153, RZ, R4, RZ, 0x33, !PT ;  /* 0x00000004ff997212 */ /* 0x000fe200078e33ff */
[----:B------:R-:W3:Y:S01]  /*aed0*/  LDC R25, c[0x0][0x638] ;  /* 0x00018e00ff197b82 */ /* 0x000ee20000000800 */
[----:B------:R-:W-:Y:S01]  /*aee0*/  SHF.L.U32 R28, R7, R28, RZ ;  /* 0x0000001c071c7219 */ /* 0x000fe200000006ff */
[----:B------:R-:W-:-:S06]  /*aef0*/  IMAD.MOV.U32 R4, RZ, RZ, R14 ;  /* 0x000000ffff047224 */ /* 0x000fcc00078e000e */
[----:B------:R-:W0:Y:S01]  /*af00*/  LDC R27, c[0x0][0x610] ;  /* 0x00018400ff1b7b82 */ /* 0x000e220000000800 */
[----:B------:R-:W-:Y:S05]  /*af10*/  @!P0 BRA `(.L_x_287) ;  /* 0x0000000000288947 */ /* 0x000fea0003800000 */
[----:B------:R-:W5:Y:S02]  /*af20*/  LDC R3, c[0x0][0x64c] ;  /* 0x00019300ff037b82 */ /* 0x000f640000000800 */
[----:B-----5:R-:W-:-:S05]  /*af30*/  IADD3 R3, P0, R14, R3, RZ ;  /* 0x000000030e037210 */ /* 0x020fca0007f1e0ff */
        /* <DEDUP_REMOVED lines=8> */
.L_x_287:
[----:B------:R-:W-:Y:S01]  /*afc0*/  ISETP.NE.AND P0, PT, R2, 0x1, PT ;  /* 0x000000010200780c */ /* 0x000fe20003f05270 */
[----:B--2---:R-:W-:Y:S01]  /*afd0*/  IMAD.MOV R13, RZ, RZ, -R13 ;  /* 0x000000ffff0d7224 */ /* 0x004fe200078e0a0d */
[----:B-1----:R-:W-:Y:S01]  /*afe0*/  SHF.R.U64 R0, R4, R21, R5 ;  /* 0x0000001504007219 */ /* 0x002fe20000001205 */
[----:B0-----:R-:W-:Y:S01]  /*aff0*/  VIADD R5, R20, 0xffffffff ;  /* 0xffffffff14057836 */ /* 0x001fe20000000000 */
[----:B------:R-:W-:-:S03]  /*b000*/  LOP3.LUT R153, R10, R153, RZ, 0xc0, !PT ;  /* 0x000000990a997212 */ /* 0x000fc600078ec0ff */
[----:B------:R-:W-:Y:S01]  /*b010*/  IMAD.MOV R3, RZ, RZ, -R0 ;  /* 0x000000ffff037224 */ /* 0x000fe200078e0a00 */
[----:B------:R-:W-:Y:S01]  /*b020*/  LOP3.LUT R5, R12, R5, RZ, 0xc0, !PT ;  /* 0x000000050c057212 */ /* 0x000fe200078ec0ff */
[----:B------:R-:W-:Y:S02]  /*b030*/  IMAD R153, R28, R0, R153 ;  /* 0x000000001c997224 */ /* 0x000fe400078e0299 */
[----:B---3--:R-:W-:Y:S02]  /*b040*/  IMAD R0, R3, R25, R14 ;  /* 0x0000001903007224 */ /* 0x008fe400078e020e */
[----:B------:R-:W-:Y:S02]  /*b050*/  @P0 IMAD R26, R15, R13, R24 ;  /* 0x0000000d0f1a0224 */ /* 0x000fe400078e0218 */
[----:B------:R-:W-:Y:S02]  /*b060*/  IMAD R4, R0, R20, R5 ;  /* 0x0000001400047224 */ /* 0x000fe400078e0205 */
[----:B------:R-:W-:-:S02]  /*b070*/  IMAD R153, R153, R27, R26 ;  /* 0x0000001b99997224 */ /* 0x000fc400078e021a */
[----:B------:R-:W-:-:S03]  /*b080*/  IMAD.MOV.U32 R3, RZ, RZ, 0x1 ;  /* 0x00000001ff037424 */ /* 0x000fc600078e00ff */
[----:B------:R-:W-:Y:S02]  /*b090*/  SEL R154, R4, R153, !P0 ;  /* 0x00000099049a7207 */ /* 0x000fe40004000000 */
[----:B------:R-:W-:Y:S02]  /*b0a0*/  PRMT R0, R3, 0x7610, R0 ;  /* 0x0000761003007816 */ /* 0x000fe40000000000 */
[----:B------:R-:W-:-:S07]  /*b0b0*/  SEL R153, R153, R4, !P0 ;  /* 0x0000000499997207 */ /* 0x000fce0004000000 */
.L_x_285:
[----:B------:R-:W-:-:S13]  /*b0c0*/  LOP3.LUT P0, RZ, R0, 0xff, RZ, 0xc0, !PT ;  /* 0x000000ff00ff7812 */ /* 0x000fda000780c0ff */
[----:B------:R-:W-:Y:S05]  /*b0d0*/  @P0 BRA `(.L_x_288) ;  /* 0xffffff6000400947 */ /* 0x000fea000383ffff */
[----:B------:R-:W-:Y:S05]  /*b0e0*/  EXIT ;  /* 0x000000000000794d */ /* 0x000fea0003800000 */
.L_x_7:
        /* <DEDUP_REMOVED lines=26> */
.L_x_290:
[----:B------:R-:W0:Y:S01]  /*b290*/  LDC.64 R28, c[0x0][0x640] ;  /* 0x00019000ff1c7b82 */ /* 0x000e220000000a00 */
[-CC-:B------:R-:W-:Y:S01]  /*b2a0*/  SHF.R.U64 R21, R12, R6.reuse, R13.reuse ;  /* 0x000000060c157219 */ /* 0x180fe2000000120d */
[----:B------:R-:W-:Y:S01]  /*b2b0*/  IMAD.MOV.U32 R30, RZ, RZ, 0x1 ;  /* 0x00000001ff1e7424 */ /* 0x000fe200078e00ff */
[----:B------:R-:W-:Y:S02]  /*b2c0*/  SHF.R.U32.HI R6, RZ, R6, R13 ;  /* 0x00000006ff067219 */ /* 0x000fe4000001160d */
        /* <DEDUP_REMOVED lines=8> */
[----:B------:R-:W-:Y:S01]  /*b350*/  IMAD.IADD R9, R9, 0x1, R11 ;  /* 0x0000000109097824 */ /* 0x000fe200078e020b */
[----:B0-----:R-:W-:-:S04]  /*b360*/  ISETP.NE.U32.AND P0, PT, R28, RZ, PT ;  /* 0x000000ff1c00720c */ /* 0x001fc80003f05070 */
[----:B------:R-:W-:Y:S02]  /*b370*/  ISETP.NE.AND.EX P0, PT, R29, RZ, PT, P0 ;  /* 0x000000ff1d00720c */ /* 0x000fe40003f05300 */
[----:B------:R-:W0:Y:S01]  /*b380*/  LDC R22, c[0x0][0x600] ;  /* 0x00018000ff167b82 */ /* 0x000e220000000800 */
[-CC-:B-1----:R-:W-:Y:S01]  /*b390*/  SHF.R.U64 R14, R8, R10.reuse, R9.reuse ;  /* 0x0000000a080e7219 */ /* 0x182fe20000001209 */
[----:B------:R-:W-:Y:S01]  /*b3a0*/  IMAD.MOV.U32 R8, RZ, RZ, -0x1 ;  /* 0xffffffffff087424 */ /* 0x000fe200078e00ff */
[----:B------:R-:W-:-:S05]  /*b3b0*/  SHF.R.U32.HI R9, RZ, R10, R9 ;  /* 0x0000000aff097219 */ /* 0x000fca0000011609 */
[----:B------:R-:W1:Y:S01]  /*b3c0*/  LDC R24, c[0x0][0x648] ;  /* 0x00019200ff187b82 */ /* 0x000e620000000800 */
[-CC-:B--2---:R-:W-:Y:S02]  /*b3d0*/  SHF.R.U64 R23, R14, R12.reuse, R9.reuse ;  /* 0x0000000c0e177219 */ /* 0x184fe40000001209 */
[----:B------:R-:W-:-:S05]  /*b3e0*/  SHF.R.U32.HI R6, RZ, R12, R9 ;  /* 0x0000000cff067219 */ /* 0x000fca0000011609 */
[----:B------:R-:W2:Y:S01]  /*b3f0*/  LDC R26, c[0x0][0x638] ;  /* 0x00018e00ff1a7b82 */ /* 0x000ea20000000800 */
[-C--:B---3--:R-:W-:Y:S02]  /*b400*/  SHF.L.U32 R8, R8, R27.reuse, RZ ;  /* 0x0000001b08087219 */ /* 0x088fe400000006ff */
[-CC-:B------:R-:W-:Y:S02]  /*b410*/  SHF.R.U64 R25, R23, R27.reuse, R6.reuse ;  /* 0x0000001b17197219 */ /* 0x180fe40000001206 */
[----:B------:R-:W-:Y:S02]  /*b420*/  LOP3.LUT R32, RZ, R8, RZ, 0x33, !PT ;  /* 0x00000008ff207212 */ /* 0x000fe400078e33ff */
[----:B------:R-:W-:Y:S01]  /*b430*/  SHF.R.U32.HI R9, RZ, R27, R6 ;  /* 0x0000001bff097219 */ /* 0x000fe20000011606 */
[----:B------:R-:W3:Y:S01]  /*b440*/  LDC R31, c[0x0][0x610] ;  /* 0x00018400ff1f7b82 */ /* 0x000ee20000000800 */
[----:B------:R-:W-:Y:S01]  /*b450*/  IMAD.MOV.U32 R8, RZ, RZ, R25 ;  /* 0x000000ffff087224 */ /* 0x000fe200078e0019 */
[----:B------:R-:W-:Y:S06]  /*b460*/  @!P0 BRA `(.L_x_291) ;  /* 0x0000000000288947 */ /* 0x000fec0003800000 */
        /* <DEDUP_REMOVED lines=10> */
.L_x_291:
[----:B------:R-:W-:Y:S01]  /*b510*/  ISETP.NE.AND P0, PT, R2, 0x1, PT ;  /* 0x000000010200780c */ /* 0x000fe20003f05270 */
[----:B------:R-:W-:Y:S01]  /*b520*/  IMAD.MOV.U32 R13, RZ, RZ, R21 ;  /* 0x000000ffff0d7224 */ /* 0x000fe200078e0015 */
[----:B-1----:R-:W-:Y:S01]  /*b530*/  SHF.R.U64 R6, R8, R24, R9 ;  /* 0x0000001808067219 */ /* 0x002fe20000001209 */
[----:B0-----:R-:W-:Y:S01]  /*b540*/  VIADD R9, R22, 0xffffffff ;  /* 0xffffffff16097836 */ /* 0x001fe20000000000 */
[----:B------:R-:W-:Y:S02]  /*b550*/  SHF.L.U32 R30, R30, R27, RZ ;  /* 0x0000001b1e1e7219 */ /* 0x000fe400000006ff */
[----:B------:R-:W-:Y:S01]  /*b560*/  LOP3.LUT R5, R23, R32, RZ, 0xc0, !PT ;  /* 0x0000002017057212 */ /* 0x000fe200078ec0ff */
[----:B------:R-:W-:-:S04]  /*b570*/  IMAD.MOV R8, RZ, RZ, -R6 ;  /* 0x000000ffff087224 */ /* 0x000fc800078e0a06 */
[----:B------:R-:W-:Y:S01]  /*b580*/  IMAD R6, R30, R6, R5 ;  /* 0x000000061e067224 */ /* 0x000fe200078e0205 */
[----:B------:R-:W-:Y:S01]  /*b590*/  LOP3.LUT R5, R14, R9, RZ, 0xc0, !PT ;  /* 0x000000090e057212 */ /* 0x000fe200078ec0ff */
[----:B------:R-:W-:Y:S02]  /*b5a0*/  @P0 IMAD R3, R7, R20, R4 ;  /* 0x0000001407030224 */ /* 0x000fe400078e0204 */
[----:B--2---:R-:W-:Y:S02]  /*b5b0*/  IMAD R4, R8, R26, R25 ;  /* 0x0000001a08047224 */ /* 0x004fe400078e0219 */
[----:B---3--:R-:W-:Y:S02]  /*b5c0*/  IMAD R3, R6, R31, R3 ;  /* 0x0000001f06037224 */ /* 0x008fe400078e0203 */
[----:B------:R-:W-:Y:S02]  /*b5d0*/  IMAD R4, R4, R22, R5 ;  /* 0x0000001604047224 */ /* 0x000fe400078e0205 */
[----:B------:R-:W-:-:S03]  /*b5e0*/  IMAD.MOV.U32 R8, RZ, RZ, 0x1 ;  /* 0x00000001ff087424 */ /* 0x000fc600078e00ff */
[----:B------:R-:W-:Y:S02]  /*b5f0*/  SEL R6, R4, R3, !P0 ;  /* 0x0000000304067207 */ /* 0x000fe40004000000 */
[----:B------:R-:W-:-:S07]  /*b600*/  SEL R12, R3, R4, !P0 ;  /* 0x00000004030c7207 */ /* 0x000fce0004000000 */
.L_x_289:
[----:B------:R-:W-:-:S08]  /*b610*/  NOP ;  /* 0x0000000000007918 */ /* 0x000fd00000000000 */
[----:B------:R-:W0:-:S00]  /*b620*/  USETMAXREG.DEALLOC.CTAPOOL 0x28 ;  /* 0x00000028000079c8 */ /* 0x000e0000080e0500 */
[----:B0-----:R-:W-:-:S13]  /*b630*/  ISETP.NE.AND P0, PT, R0, RZ, PT ;  /* 0x000000ff0000720c */ /* 0x001fda0003f05270 */
[----:B------:R-:W-:Y:S05]  /*b640*/  @P0 EXIT ;  /* 0x000000000000094d */ /* 0x000fea0003800000 */
[----:B------:R-:W-:Y:S01]  /*b650*/  LOP3.LUT P0, RZ, R8, 0xff, RZ, 0xc0, !PT ;  /* 0x000000ff08ff7812 */ /* 0x000fe2000780c0ff */
[----:B------:R-:W-:Y:S02]  /*b660*/  IMAD.MOV.U32 R10, RZ, RZ, 0x1 ;  /* 0x00000001ff0a7424 */ /* 0x000fe400078e00ff */
[----:B------:R-:W-:-:S10]  /*b670*/  IMAD.MOV.U32 R9, RZ, RZ, RZ ;  /* 0x000000ffff097224 */ /* 0x000fd400078e00ff */
[----:B------:R-:W-:Y:S05]  /*b680*/  @!P0 BRA `(.L_x_292) ;  /* 0x0000000c00c88947 */ /* 0x000fea0003800000 */
[----:B------:R-:W0:Y:S01]  /*b690*/  LDC R0, c[0x0][0x28c] ;  /* 0x0000a300ff007b82 */ /* 0x000e220000000800 */
[----:B------:R-:W-:Y:S01]  /*b6a0*/  ULDC UR4, c[0x0][0x658] ;  /* 0x0001960000047ab9 */ /* 0x000fe20000000800 */
[----:B------:R-:W-:Y:S01]  /*b6b0*/  UMOV UR11, 0xffffffff ;  /* 0xffffffff000b7882 */ /* 0x000fe20000000000 */
[----:B------:R-:W-:Y:S01]  /*b6c0*/  UMOV UR17, 0x1 ;  /* 0x0000000100117882 */ /* 0x000fe20000000000 */
[----:B------:R-:W-:Y:S01]  /*b6d0*/  USHF.L.U32 UR11, UR11, UR4, URZ ;  /* 0x000000040b0b7299 */ /* 0x000fe2000800063f */
[----:B------:R-:W-:Y:S01]  /*b6e0*/  BSSY B0, `(.L_x_292) ;  /* 0x00000ec000007945 */ /* 0x000fe20003800000 */
[----:B------:R-:W-:Y:S01]  /*b6f0*/  ULDC UR9, c[0x0][0xc] ;  /* 0x0000030000097ab9 */ /* 0x000fe20000000800 */
[----:B------:R-:W-:Y:S01]  /*b700*/  ULDC UR16, c[0x0][0x10] ;  /* 0x0000040000107ab9 */ /* 0x000fe20000000800 */
[----:B------:R-:W1:Y:S01]  /*b710*/  S2UR UR8, SR_CgaCtaId ;  /* 0x00000000000879c3 */ /* 0x000e620000008800 */
[----:B------:R-:W-:Y:S01]  /*b720*/  ULOP3.LUT UR13, URZ, UR11, URZ, 0x33, !UPT ;  /* 0x0000000b3f0d7292 */ /* 0x000fe2000f8e333f */
[----:B------:R-:W-:Y:S01]  /*b730*/  LOP3.LUT R11, R19, 0x2, RZ, 0xfc, !PT ;  /* 0x00000002130b7812 */ /* 0x000fe200078efcff */
[----:B------:R-:W-:Y:S01]  /*b740*/  IMAD.MOV.U32 R10, RZ, RZ, 0x1 ;  /* 0x00000001ff0a7424 */ /* 0x000fe200078e00ff */
[----:B------:R-:W-:Y:S01]  /*b750*/  ULDC UR5, c[0x0][0x600] ;  /* 0x0001800000057ab9 */ /* 0x000fe20000000800 */
[----:B------:R-:W-:Y:S01]  /*b760*/  IMAD.MOV.U32 R9, RZ, RZ, RZ ;  /* 0x000000ffff097224 */ /* 0x000fe200078e00ff */
[----:B------:R-:W-:Y:S01]  /*b770*/  UMOV UR30, 0x1111 ;  /* 0x00001111001e7882 */ /* 0x000fe20000000000 */
[----:B------:R-:W-:-:S02]  /*b780*/  UIADD3 UR5, UR5, -0x1, URZ ;  /* 0xffffffff05057890 */ /* 0x000fc4000fffe03f */
[----:B------:R-:W-:Y:S01]  /*b790*/  USHF.L.U32 UR4, UR17, UR4, URZ ;  /* 0x0000000411047299 */ /* 0x000fe2000800063f */
[----:B------:R-:W-:Y:S01]  /*b7a0*/  ULDC.64 UR40, c[0x0][0x198] ;  /* 0x0000660000287ab9 */ /* 0x000fe20000000a00 */
[----:B0-----:R-:W-:-:S05]  /*b7b0*/  VIADD R0, R0, 0x3f ;  /* 0x0000003f00007836 */ /* 0x001fca0000000000 */
[----:B------:R-:W-:Y:S01]  /*b7c0*/  SHF.R.S32.HI R3, RZ, 0x1f, R0 ;  /* 0x0000001fff037819 */ /* 0x000fe20000011400 */
[----:B-1----:R-:W-:-:S03]  /*b7d0*/  USHF.R.U32.HI UR37, URZ, 0x2, UR8 ;  /* 0x000000023f257899 */ /* 0x002fc60008011608 */
[----:B------:R-:W-:Y:S01]  /*b7e0*/  LEA.HI R3, R3, R0, RZ, 0x6 ;  /* 0x0000000003037211 */ /* 0x000fe200078f30ff */
[----:B------:R-:W-:Y:S01]  /*b7f0*/  ULOP3.LUT UR10, UR8, 0x3, URZ, 0xc0, !UPT ;  /* 0x00000003080a7892 */ /* 0x000fe2000f8ec03f */
[----:B------:R-:W-:Y:S01]  /*b800*/  IMAD.MOV.U32 R0, RZ, RZ, 0x1 ;  /* 0x00000001ff007424 */ /* 0x000fe200078e00ff */
[----:B------:R-:W-:Y:S01]  /*b810*/  USHF.L.U32 UR6, UR8, 0x5, URZ ;  /* 0x0000000508067899 */ /* 0x000fe2000800063f */
[--C-:B------:R-:W-:Y:S01]  /*b820*/  SHF.R.S32.HI R8, RZ, 0x6, R3.reuse ;  /* 0x00000006ff087819 */ /* 0x100fe20000011403 */
[----:B------:R-:W-:Y:S02]  /*b830*/  USHF.L.U32 UR7, UR8, 0xa, URZ ;  /* 0x0000000a08077899 */ /* 0x000fe4000800063f */
[----:B------:R-:W-:Y:S01]  /*b840*/  ULOP3.LUT UR8, UR8, 0xfffffffc, URZ, 0xc0, !UPT ;  /* 0xfffffffc08087892 */ /* 0x000fe2000f8ec03f */
[----:B------:R-:W-:Y:S01]  /*b850*/  PRMT R3, R0, 0x7610, R3 ;  /* 0x0000761000037816 */ /* 0x000fe20000000003 */
[----:B------:R-:W-:Y:S01]  /*b860*/  UISETP.GT.U32.AND UP0, UPT, UR10, 0xffff, UPT ;  /* 0x0000ffff0a00788c */ /* 0x000fe2000bf04070 */
[----:B------:R-:W-:Y:S01]  /*b870*/  VIADD R0, R8, 0x1 ;  /* 0x0000000108007836 */ /* 0x000fe20000000000 */
[----:B------:R-:W-:-:S02]  /*b880*/  ULOP3.LUT UR12, UR8, 0x1, URZ, 0xfc, !UPT ;  /* 0x00000001080c7892 */ /* 0x000fc4000f8efc3f */
[----:B------:R-:W-:Y:S02]  /*b890*/  ULOP3.LUT UR14, UR8, 0x2, URZ, 0xfc, !UPT ;  /* 0x00000002080e7892 */ /* 0x000fe4000f8efc3f */
[----:B------:R-:W-:Y:S02]  /*b8a0*/  USHF.L.U32 UR11, UR17, UR8, URZ ;  /* 0x00000008110b7299 */ /* 0x000fe4000800063f */
[----:B------:R-:W-:Y:S02]  /*b8b0*/  ULOP3.LUT UR15, UR8, 0x3, URZ, 0xfc, !UPT ;  /* 0x00000003080f7892 */ /* 0x000fe4000f8efc3f */
[----:B------:R-:W-:Y:S02]  /*b8c0*/  UIMAD.WIDE.U32 UR8, UR9, UR16, URZ ;  /* 0x00000010090872a5 */ /* 0x000fe4000f8e003f */
[----:B------:R-:W-:Y:S02]  /*b8d0*/  USHF.L.U32 UR12, UR17, UR12, URZ ;  /* 0x0000000c110c7299 */ /* 0x000fe4000800063f */
[----:B------:R-:W-:-:S02]  /*b8e0*/  USHF.L.U32 UR14, UR17, UR14, URZ ;  /* 0x0000000e110e7299 */ /* 0x000fc4000800063f */
[----:B------:R-:W-:Y:S01]  /*b8f0*/  USEL UR10, UR10, 0xffff, !UP0 ;  /* 0x0000ffff0a0a7887 */ /* 0x000fe2000c000000 */
[----:B------:R-:W-:Y:S01]  /*b900*/  ULDC UR16, c[0x0][0x14] ;  /* 0x0000050000107ab9 */ /* 0x000fe20000000800 */
[----:B------:R-:W-:Y:S02]  /*b910*/  USHF.L.U32 UR15, UR17, UR15, URZ ;  /* 0x0000000f110f7299 */ /* 0x000fe4000800063f */
[----:B------:R-:W-:Y:S02]  /*b920*/  UIMAD.WIDE.U32 UR38, UR8, UR16, URZ ;  /* 0x00000010082672a5 */ /* 0x000fe4000f8e003f */
[----:B------:R-:W-:Y:S02]  /*b930*/  UIMAD UR21, UR9, UR16, URZ ;  /* 0x00000010091572a4 */ /* 0x000fe4000f8e023f */
[----:B------:R-:W-:Y:S02]  /*b940*/  ULOP3.LUT UR11, UR14, UR11, UR12, 0xfe, !UPT ;  /* 0x0000000b0e0b7292 */ /* 0x000fe4000f8efe0c */
[----:B------:R-:W-:-:S02]  /*b950*/  ULOP3.LUT UR10, UR10, 0xffff, URZ, 0xc0, !UPT ;  /* 0x0000ffff0a0a7892 */ /* 0x000fc4000f8ec03f */
[----:B------:R-:W-:Y:S02]  /*b960*/  ULOP3.LUT UR6, UR6, 0x60, URZ, 0xc0, !UPT ;  /* 0x0000006006067892 */ /* 0x000fe4000f8ec03f */
[----:B------:R-:W-:Y:S02]  /*b970*/  ULOP3.LUT UR7, UR7, 0xc00, URZ, 0xc0, !UPT ;  /* 0x00000c0007077892 */ /* 0x000fe4000f8ec03f */
[----:B------:R-:W-:Y:S02]  /*b980*/  UIADD3 UR21, UR39, UR21, URZ ;  /* 0x0000001527157290 */ /* 0x000fe4000fffe03f */
[----:B------:R-:W-:Y:S02]  /*b990*/  ULOP3.LUT UR29, UR11, UR15, URZ, 0xfc, !UPT ;  /* 0x0000000f0b1d7292 */ /* 0x000fe4000f8efc3f */
[----:B------:R-:W-:-:S12]  /*b9a0*/  USHF.L.U32 UR30, UR30, UR10, URZ ;  /* 0x0000000a1e1e7299 */ /* 0x000fd8000800063f */
.L_x_303:
[----:B------:R-:W-:-:S03]  /*b9b0*/  UMOV UR8, 0xffffffff ;  /* 0xffffffff00087882 */ /* 0x000fc60000000000 */
[----:B------:R-:W-:Y:S05]  /*b9c0*/  BRA.DIV UR8, `(.L_x_293) ;  /* 0x0000000e08987947 */ /* 0x000fea000b800000 */
[----:B------:R-:W-:-:S13]  /*b9d0*/  ELECT P6, URZ, PT ;  /* 0x00000000003f782f */ /* 0x000fda00038c0000 */
.L_x_312:
[----:B------:R-:W0:Y:S01]  /*b9e0*/  LDC R4, c[0x0][0x28c] ;  /* 0x0000a300ff047b82 */ /* 0x000e220000000800 */
[----:B------:R-:W-:Y:S01]  /*b9f0*/  BSSY B1, `(.L_x_294) ;  /* 0x0000048000017945 */ /* 0x000fe20003800000 */
[----:B0-----:R-:W-:-:S13]  /*ba00*/  ISETP.LT.OR P6, PT, R4, 0x1, !P6 ;  /* 0x000000010400780c */ /* 0x001fda00077c1670 */
[----:B------:R-:W-:Y:S05]  /*ba10*/  @P6 BRA `(.L_x_295) ;  /* 0x0000000400146947 */ /* 0x000fea0003800000 */
[----:B------:R-:W-:Y:S01]  /*ba20*/  LEA R12, R12, UR37, 0x2 ;  /* 0x000000250c0c7c11 */ /* 0x000fe2000f8e10ff */
[----:B------:R-:W-:Y:S01]  /*ba30*/  IMAD.MOV.U32 R22, RZ, RZ, RZ ;  /* 0x000000ffff167224 */ /* 0x000fe200078e00ff */
[----:B------:R-:W-:Y:S01]  /*ba40*/  LEA R15, R6, UR6, 0x7 ;  /* 0x00000006060f7c11 */ /* 0x000fe2000f8e38ff */
[----:B------:R-:W-:Y:S02]  /*ba50*/  IMAD.MOV.U32 R4, RZ, RZ, R0 ;  /* 0x000000ffff047224 */ /* 0x000fe400078e0000 */
[----:B------:R-:W-:Y:S02]  /*ba60*/  IMAD.MOV.U32 R5, RZ, RZ, R10 ;  /* 0x000000ffff057224 */ /* 0x000fe400078e000a */
[----:B------:R-:W-:Y:S02]  /*ba70*/  IMAD.MOV.U32 R6, RZ, RZ, R9 ;  /* 0x000000ffff067224 */ /* 0x000fe400078e0009 */
[----:B------:R-:W-:-:S07]  /*ba80*/  IMAD.SHL.U32 R14, R12, 0x40, RZ ;  /* 0x000000400c0e7824 */ /* 0x000fce00078e00ff */
.L_x_298:
[----:B------:R-:W0:Y:S01]  /*ba90*/  S2R R12, SR_CgaCtaId ;  /* 0x00000000000c7919 */ /* 0x000e220000008800 */
[----:B------:R-:W-:Y:S02]  /*baa0*/  MOV R7, 0x400 ;  /* 0x0000040000077802 */ /* 0x000fe40000000f00 */
[----:B------:R-:W-:Y:S02]  /*bab0*/  LOP3.LUT P1, RZ, R18, 0x7f, RZ, 0xc0, !PT ;  /* 0x0000007f12ff7812 */ /* 0x000fe4000782c0ff */
[----:B0-----:R-:W-:Y:S02]  /*bac0*/  LEA R21, R12, R7, 0x18 ;  /* 0x000000070c157211 */ /* 0x001fe400078ec0ff */
[----:B------:R-:W-:-:S09]  /*bad0*/  SHF.L.U32 R7, R5, 0x1f, RZ ;  /* 0x0000001f05077819 */ /* 0x000fd200000006ff */
[----:B------:R-:W0:Y:S01]  /*bae0*/  @!P1 LDC R12, c[0x0][0x500] ;  /* 0x00014000ff0c9b82 */ /* 0x000e220000000800 */
[----:B------:R-:W-:-:S04]  /*baf0*/  IMAD R20, R6, 0x8, R21 ;  /* 0x0000000806147824 */ /* 0x000fc800078e0215 */
[----:B------:R-:W1:Y:S02]  /*bb00*/  SYNCS.PHASECHK.TRANS64.TRYWAIT P0, [R20+URZ+0x10], R7 ;  /* 0x00001007140075a7 */ /* 0x000e64000800017f */
[----:B-1----:R-:W-:Y:S05]  /*bb10*/  @!P0 BRA `(.L_x_296) ;  /* 0x0000000c00648947 */ /* 0x002fea0003800000 */
.L_x_313:
[----:B-1----:R-:W-:Y:S01]  /*bb20*/  PRMT R7, R11, 0x9910, RZ ;  /* 0x000099100b077816 */ /* 0x002fe200000000ff */
[----:B0-----:R0:W-:Y:S03]  /*bb30*/  @!P1 SYNCS.ARRIVE.TRANS64 RZ, [R20+URZ], R12 ;  /* 0x0000000c14ff99a7 */ /* 0x0011e6000800003f */
[----:B------:R-:W-:-:S13]  /*bb40*/  ISETP.NE.AND P0, PT, R7, 0x2, PT ;  /* 0x000000020700780c */ /* 0x000fda0003f05270 */
[----:B0-----:R-:W-:Y:S05]  /*bb50*/  @P0 BRA `(.L_x_297) ;  /* 0x0000000000040947 */ /* 0x001fea0003800000 */
[----:B------:R-:W-:Y:S01]  /*bb60*/  BPT.TRAP 0x1 ;  /* 0x000000040000795c */ /* 0x000fe20000300000 */
.L_x_297:
[----:B------:R-:W-:Y:S01]  /*bb70*/  LEA R7, R6, UR37, 0x3 ;  /* 0x0000002506077c11 */ /* 0x000fe2000f8e18ff */
[----:B------:R-:W-:Y:S01]  /*bb80*/  VIADD R4, R4, 0xffffffff ;  /* 0xffffffff04047836 */ /* 0x000fe20000000000 */
[----:B------:R-:W-:Y:S01]  /*bb90*/  LEA R12, R6, UR7, 0xd ;  /* 0x00000007060c7c11 */ /* 0x000fe2000f8e68ff */
[----:B------:R-:W-:Y:S01]  /*bba0*/  UIADD3 UR14, UP0, UR40, 0xf0, URZ ;  /* 0x000000f0280e7890 */ /* 0x000fe2000ff1e03f */
[----:B------:R-:W-:Y:S01]  /*bbb0*/  R2UR UR34, R22 ;  /* 0x00000000162272ca */ /* 0x000fe200000e0000 */
[----:B------:R-:W-:Y:S01]  /*bbc0*/  IMAD.SHL.U32 R7, R7, 0x800, RZ ;  /* 0x0000080007077824 */ /* 0x000fe200078e00ff */
[----:B------:R-:W-:Y:S01]  /*bbd0*/  R2UR UR33, R20 ;  /* 0x00000000142172ca */ /* 0x000fe200000e0000 */
[--C-:B------:R-:W-:Y:S01]  /*bbe0*/  IMAD R12, R12, 0x4, R21.reuse ;  /* 0x000000040c0c7824 */ /* 0x100fe200078e0215 */
[----:B------:R-:W-:Y:S01]  /*bbf0*/  R2UR UR36, R13 ;  /* 0x000000000d2472ca */ /* 0x000fe200000e0000 */
[----:B------:R-:W-:Y:S01]  /*bc00*/  IMAD R7, R7, 0x4, R21 ;  /* 0x0000000407077824 */ /* 0x000fe200078e0215 */
[----:B------:R-:W-:Y:S01]  /*bc10*/  R2UR UR35, R14 ;  /* 0x000000000e2372ca */ /* 0x000fe200000e0000 */
[----:B------:R-:W-:Y:S01]  /*bc20*/  UIADD3 UR42, UP1, UR40, 0x1f0, URZ ;  /* 0x000001f0282a7890 */ /* 0x000fe2000ff3e03f */
[----:B------:R-:W-:Y:S01]  /*bc30*/  R2UR UR8, R12 ;  /* 0x000000000c0872ca */ /* 0x000fe200000e0000 */
[----:B------:R-:W-:Y:S01]  /*bc40*/  UIADD3.X UR15, URZ, UR41, URZ, UP0, !UPT ;  /* 0x000000293f0f7290 */ /* 0x000fe200087fe43f */
[----:B------:R-:W-:Y:S01]  /*bc50*/  R2UR UR24, R7 ;  /* 0x00000000071872ca */ /* 0x000fe200000e0000 */
[----:B------:R-:W-:Y:S01]  /*bc60*/  UPRMT UR31, URZ, 0x5410, UR30 ;  /* 0x000054103f1f7896 */ /* 0x000fe2000800001e */
[----:B------:R-:W-:Y:S01]  /*bc70*/  R2UR UR19, R15 ;  /* 0x000000000f1372ca */ /* 0x000fe200000e0000 */
[----:B------:R-:W-:Y:S01]  /*bc80*/  UIADD3 UR26, UR34, 0x20, URZ ;  /* 0x00000020221a7890 */ /* 0x000fe2000fffe03f */
[----:B------:R-:W-:Y:S01]  /*bc90*/  ISETP.GT.AND P1, PT, R4, 0x1, PT ;  /* 0x000000010400780c */ /* 0x000fe20003f24270 */
[----:B------:R-:W-:Y:S01]  /*bca0*/  UIADD3.X UR43, URZ, UR41, URZ, UP1, !UPT ;  /* 0x000000293f2b7290 */ /* 0x000fe20008ffe43f */
[----:B------:R-:W-:Y:S01]  /*bcb0*/  VIADD R6, R6, 0x1 ;  /* 0x0000000106067836 */ /* 0x000fe20000000000 */
[----:B------:R-:W-:Y:S01]  /*bcc0*/  UPRMT UR44, URZ, 0x5410, UR29 ;  /* 0x000054103f2c7896 */ /* 0x000fe2000800001d */
[----:B------:R-:W-:Y:S01]  /*bcd0*/  VIADD R22, R22, 0x40 ;  /* 0x0000004016167836 */ /* 0x000fe20000000000 */
[----:B------:R-:W-:Y:S01]  /*bce0*/  UMOV UR22, 0x0 ;  /* 0x0000000000167882 */ /* 0x000fe20000000000 */
[----:B------:R-:W-:Y:S01]  /*bcf0*/  UMOV UR23, 0x10000000 ;  /* 0x1000000000177882 */ /* 0x000fe20000000000 */
[----:B------:R-:W-:Y:S01]  /*bd00*/  UIADD3 UR16, UR8, 0x20100, URZ ;  /* 0x0002010008107890 */ /* 0x000fe2000fffe03f */
[----:B------:R-:W-:Y:S01]  /*bd10*/  ISETP.NE.AND P0, PT, R6, 0x2, PT ;  /* 0x000000020600780c */ /* 0x000fe20003f05270 */
[----:B------:R-:W-:-:S02]  /*bd20*/  UIADD3 UR32, UR24, 0x100, URZ ;  /* 0x0000010018207890 */ /* 0x000fc4000fffe03f */
[----:B------:R-:W-:Y:S01]  /*bd30*/  UIADD3 UR24, UR24, 0x8100, URZ ;  /* 0x0000810018187890 */ /* 0x000fe2000fffe03f */
[----:B------:R-:W-:Y:S01]  /*bd40*/  SEL R12, RZ, 0x1, P0 ;  /* 0x00000001ff0c7807 */ /* 0x000fe20000000000 */
[----:B------:R-:W-:Y:S01]  /*bd50*/  UIADD3 UR8, UR8, 0x24100, URZ ;  /* 0x0002410008087890 */ /* 0x000fe2000fffe03f */
[----:B------:R-:W-:Y:S01]  /*bd60*/  SEL R6, R6, RZ, P0 ;  /* 0x000000ff06067207 */ /* 0x000fe20000000000 */
[----:B------:R-:W-:Y:S01]  /*bd70*/  UMOV UR25, UR33 ;  /* 0x0000002100197c82 */ /* 0x000fe20008000000 */
[----:B------:R-:W-:Y:S01]  /*bd80*/  UMOV UR28, UR36 ;  /* 0x00000024001c7c82 */ /* 0x000fe20008000000 */
[----:B------:R-:W-:Y:S01]  /*bd90*/  UMOV UR27, UR35 ;  /* 0x00000023001b7c82 */ /* 0x000fe20008000000 */
[----:B------:R-:W-:Y:S01]  /*bda0*/  UMOV UR17, UR33 ;  /* 0x0000002100117c82 */ /* 0x000fe20008000000 */
[----:B------:R-:W-:Y:S01]  /*bdb0*/  UMOV UR18, UR34 ;  /* 0x0000002200127c82 */ /* 0x000fe20008000000 */
[----:B------:R-:W-:Y:S01]  /*bdc0*/  UMOV UR20, UR36 ;  /* 0x0000002400147c82 */ /* 0x000fe20008000000 */
[----:B------:R0:W-:Y:S01]  /*bdd0*/  UTMALDG.3D.MULTICAST [UR32], [UR14], UR31, desc[UR22] ;  /* 0x000016200e0073b4 */ /* 0x0001e2000801181f */
[----:B------:R-:W-:Y:S01]  /*bde0*/  UMOV UR9, UR33 ;  /* 0x0000002100097c82 */ /* 0x000fe20008000000 */
[----:B------:R-:W-:Y:S01]  /*bdf0*/  UMOV UR11, UR19 ;  /* 0x00000013000b7c82 */ /* 0x000fe20008000000 */
[----:B------:R-:W-:Y:S01]  /*be00*/  UMOV UR12, UR36 ;  /* 0x00000024000c7c82 */ /* 0x000fe20008000000 */
[----:B------:R-:W-:Y:S01]  /*be10*/  UMOV UR10, UR26 ;  /* 0x0000001a000a7c82 */ /* 0x000fe20008000000 */
[----:B------:R-:W-:Y:S01]  /*be20*/  LOP3.LUT R5, R5, R12, RZ, 0x3c, !PT ;  /* 0x0000000c05057212 */ /* 0x000fe200078e3cff */
[----:B------:R0:W-:Y:S01]  /*be30*/  UTMALDG.3D.MULTICAST [UR24], [UR14], UR31, desc[UR22] ;  /* 0x000016180e0073b4 */ /* 0x0001e2000801181f */
[----:B------:R0:W-:Y:S01]  /*be40*/  UTMALDG.3D.MULTICAST [UR16], [UR42], UR44, desc[UR22] ;  /* 0x000016102a0073b4 */ /* 0x0001e2000801182c */
[----:B------:R0:W-:Y:S02]  /*be50*/  UTMALDG.3D.MULTICAST [UR8], [UR42], UR44, desc[UR22] ;  /* 0x000016082a0073b4 */ /* 0x0001e4000801182c */
[----:B0-----:R-:W-:Y:S05]  /*be60*/  @P1 BRA `(.L_x_298) ;  /* 0xfffffffc00081947 */ /* 0x001fea000383ffff */
.L_x_295:
[----:B------:R-:W-:Y:S05]  /*be70*/  BSYNC B1 ;  /* 0x0000000000017941 */ /* 0x000fea0003800000 */
.L_x_294:
[----:B------:R-:W-:Y:S01]  /*be80*/  LOP3.LUT P1, RZ, R3, 0xff, RZ, 0xc0, !PT ;  /* 0x000000ff03ff7812 */ /* 0x000fe2000782c0ff */
[----:B------:R-:W-:Y:S01]  /*be90*/  IMAD.IADD R9, R8, 0x1, R9 ;  /* 0x0000000108097824 */ /* 0x000fe200078e0209 */
[----:B------:R-:W-:Y:S01]  /*bea0*/  IADD3 R16, P2, R16, UR38, RZ ;  /* 0x0000002610107c10 */ /* 0x000fe2000ff5e0ff */
[----:B------:R-:W-:Y:S01]  /*beb0*/  ULDC.64 UR8, c[0x0][0x650] ;  /* 0x0001940000087ab9 */ /* 0x000fe20000000a00 */
[----:B------:R-:W-:Y:S01]  /*bec0*/  BSSY B1, `(.L_x_299) ;  /* 0x000006b000017945 */ /* 0x000fe20003800000 */
[----:B------:R-:W-:Y:S01]  /*bed0*/  IMAD.MOV.U32 R12, RZ, RZ, -0x1 ;  /* 0xffffffffff0c7424 */ /* 0x000fe200078e00ff */
[----:B------:R-:W-:Y:S01]  /*bee0*/  SHF.R.U32.HI R3, RZ, 0x1, R9 ;  /* 0x00000001ff037819 */ /* 0x000fe20000011609 */
[----:B------:R-:W-:Y:S01]  /*bef0*/  IMAD.MOV.U32 R6, RZ, RZ, -0x1 ;  /* 0xffffffffff067424 */ /* 0x000fe200078e00ff */
[----:B------:R-:W-:Y:S01]  /*bf00*/  ISETP.GT.U32.AND P0, PT, R9, 0x1, PT ;  /* 0x000000010900780c */ /* 0x000fe20003f04070 */
[----:B------:R-:W-:Y:S01]  /*bf10*/  IMAD.MOV.U32 R13, RZ, RZ, -0x1 ;  /* 0xffffffffff0d7424 */ /* 0x000fe200078e00ff */
[----:B------:R-:W-:-:S02]  /*bf20*/  LOP3.LUT R3, R3, 0x1, RZ, 0xc0, !PT ;  /* 0x0000000103037812 */ /* 0x000fc400078ec0ff */
[----:B------:R-:W-:Y:S01]  /*bf30*/  ISETP.LT.U32.AND P0, PT, R8, 0x2, P0 ;  /* 0x000000020800780c */ /* 0x000fe20000701070 */
[----:B------:R-:W0:Y:S01]  /*bf40*/  @P1 S2R R5, SR_CgaCtaId ;  /* 0x0000000000051919 */ /* 0x000e220000008800 */
[----:B------:R-:W-:Y:S02]  /*bf50*/  @P1 MOV R4, 0x400 ;  /* 0x0000040000041802 */ /* 0x000fe40000000f00 */
[----:B------:R-:W-:Y:S02]  /*bf60*/  IADD3.X R17, R17, UR21, RZ, P2, !PT ;  /* 0x0000001511117c10 */ /* 0x000fe400097fe4ff */
[----:B------:R-:W-:Y:S02]  /*bf70*/  ISETP.GE.U32.AND P2, PT, R16, UR8, PT ;  /* 0x0000000810007c0c */ /* 0x000fe4000bf46070 */
[----:B------:R-:W-:Y:S02]  /*bf80*/  LOP3.LUT R9, R9, 0x1, RZ, 0xc0, !PT ;  /* 0x0000000109097812 */ /* 0x000fe400078ec0ff */
[----:B0-----:R-:W-:-:S04]  /*bf90*/  @P1 LEA R4, R5, R4, 0x18 ;  /* 0x0000000405041211 */ /* 0x001fc800078ec0ff */
[----:B------:R0:W-:Y:S01]  /*bfa0*/  @P1 SYNCS.ARRIVE.TRANS64.A1T0 RZ, [R4+URZ+0x38], RZ ;  /* 0x000038ff04ff19a7 */ /* 0x0001e2000810003f */
[----:B------:R-:W-:Y:S02]  /*bfb0*/  ISETP.NE.U32.AND P1, PT, R3, 0x1, PT ;  /* 0x000000010300780c */ /* 0x000fe40003f25070 */
[----:B------:R-:W-:Y:S02]  /*bfc0*/  SEL R3, RZ, 0x1, !P0 ;  /* 0x00000001ff037807 */ /* 0x000fe40004000000 */
[----:B------:R-:W-:Y:S02]  /*bfd0*/  ISETP.GE.U32.AND.EX P0, PT, R17, UR9, PT, P2 ;  /* 0x0000000911007c0c */ /* 0x000fe4000bf06120 */
[----:B------:R-:W-:-:S04]  /*bfe0*/  ISETP.GT.U32.AND P1, PT, R8, 0x1, !P1 ;  /* 0x000000010800780c */ /* 0x000fc80004f24070 */
[----:B0-----:R-:W-:-:S04]  /*bff0*/  SEL R4, RZ, 0x1, !P1 ;  /* 0x00000001ff047807 */ /* 0x001fc80004800000 */
[--C-:B------:R-:W-:Y:S02]  /*c000*/  LOP3.LUT R10, R4, R10, R3.reuse, 0x96, !PT ;  /* 0x0000000a040a7212 */ /* 0x100fe400078e9603 */
[----:B------:R-:W-:Y:S02]  /*c010*/  PRMT R4, RZ, 0x7610, R4 ;  /* 0x00007610ff047816 */ /* 0x000fe40000000004 */
[----:B------:R-:W-:Y:S01]  /*c020*/  PRMT R3, RZ, 0x7610, R3 ;  /* 0x00007610ff037816 */ /* 0x000fe20000000003 */
[----:B------:R-:W-:Y:S06]  /*c030*/  @P0 BRA `(.L_x_300) ;  /* 0x00000004004c0947 */ /* 0x000fec0003800000 */
[----:B------:R-:W0:Y:S01]  /*c040*/  S2R R14, SR_CTAID.X ;  /* 0x00000000000e7919 */ /* 0x000e220000002500 */
[----:B------:R-:W-:Y:S01]  /*c050*/  ULDC.64 UR8, c[0x0][0x628] ;  /* 0x00018a0000087ab9 */ /* 0x000fe20000000a00 */
[----:B------:R-:W1:Y:S01]  /*c060*/  LDC R15, c[0x0][0x144] ;  /* 0x00005100ff0f7b82 */ /* 0x000e620000000800 */
[----:B------:R-:W-:Y:S01]  /*c070*/  ISETP.NE.U32.AND P0, PT, RZ, UR8, PT ;  /* 0x00000008ff007c0c */ /* 0x000fe2000bf05070 */
[----:B------:R-:W2:Y:S01]  /*c080*/  S2R R12, SR_CTAID.Y ;  /* 0x00000000000c7919 */ /* 0x000ea20000002600 */
[----:B------:R-:W-:Y:S01]  /*c090*/  ULDC UR10, c[0x0][0x150] ;  /* 0x00005400000a7ab9 */ /* 0x000fe20000000800 */
[----:B------:R-:W-:Y:S01]  /*c0a0*/  ULDC UR11, c[0x0][0x630] ;  /* 0x00018c00000b7ab9 */ /* 0x000fe20000000800 */
[----:B------:R-:W-:Y:S01]  /*c0b0*/  ISETP.NE.AND.EX P0, PT, RZ, UR9, PT, P0 ;  /* 0x00000009ff007c0c */ /* 0x000fe2000bf05300 */
[----:B------:R-:W-:Y:S01]  /*c0c0*/  IMAD.MOV.U32 R4, RZ, RZ, R16 ;  /* 0x000000ffff047224 */ /* 0x000fe200078e0010 */
[----:B0-----:R-:W-:-:S05]  /*c0d0*/  I2FP.F32.U32 R5, R14 ;  /* 0x0000000e00057245 */ /* 0x001fca0000201000 */
[----:B------:R-:W-:Y:S01]  /*c0e0*/  FMUL R20, R5, UR10 ;  /* 0x0000000a05147c20 */ /* 0x000fe20008400000 */
[----:B------:R-:W-:-:S05]  /*c0f0*/  IMAD.MOV.U32 R5, RZ, RZ, R17 ;  /* 0x000000ffff057224 */ /* 0x000fca00078e0011 */
[----:B--2---:R-:W-:Y:S05]  /*c100*/  @!P0 BRA `(.L_x_301) ;  /* 0x0000000000288947 */ /* 0x004fea0003800000 */
[----:B------:R-:W-:Y:S02]  /*c110*/  ULDC UR10, c[0x0][0x634] ;  /* 0x00018d00000a7ab9 */ /* 0x000fe40000000800 */
[----:B------:R-:W-:-:S05]  /*c120*/  IADD3 R5, P0, R16, UR10, RZ ;  /* 0x0000000a10057c10 */ /* 0x000fca000ff1e0ff */
[----:B------:R-:W-:-:S04]  /*c130*/  IMAD.X R13, RZ, RZ, R17, P0 ;  /* 0x000000ffff0d7224 */ /* 0x000fc800000e0611 */
[----:B------:R-:W-:-:S04]  /*c140*/  IMAD.WIDE.U32 R6, R13, UR8, RZ ;  /* 0x000000080d067c25 */ /* 0x000fc8000f8e00ff */
[----:B------:R-:W-:-:S04]  /*c150*/  IMAD.WIDE.U32 R6, P0, R5, UR9, R6 ;  /* 0x0000000905067c25 */ /* 0x000fc8000f800006 */
[----:B------:R-:W-:-:S04]  /*c160*/  IMAD.WIDE.U32 R4, R5, UR8, RZ ;  /* 0x0000000805047c25 */ /* 0x000fc8000f8e00ff */
[----:B------:R-:W-:Y:S01]  /*c170*/  IMAD.MOV.U32 R4, RZ, RZ, R7 ;  /* 0x000000ffff047224 */ /* 0x000fe200078e0007 */
[----:B------:R-:W-:Y:S01]  /*c180*/  IADD3 RZ, P1, R5, R6, RZ ;  /* 0x0000000605ff7210 */ /* 0x000fe20007f3e0ff */
[----:B------:R-:W-:-:S04]  /*c190*/  IMAD.X R5, RZ, RZ, RZ, P0 ;  /* 0x000000ffff057224 */ /* 0x000fc800000e06ff */
[----:B------:R-:W-:-:S08]  /*c1a0*/  IMAD.WIDE.U32.X R4, R13, UR9, R4, P1 ;  /* 0x000000090d047c25 */ /* 0x000fd000088e0404 */
.L_x_301:
[--C-:B------:R-:W-:Y:S01]  /*c1b0*/  SHF.R.U64 R13, R4, UR11, R5.reuse ;  /* 0x0000000b040d7c19 */ /* 0x100fe20008001205 */
[----:B------:R-:W0:Y:S01]  /*c1c0*/  F2I.U32.TRUNC.NTZ R20, R20 ;  /* 0x0000001400147305 */ /* 0x000e22000020f000 */
[----:B------:R-:W-:Y:S01]  /*c1d0*/  SHF.R.U32.HI R4, RZ, UR11, R5 ;  /* 0x0000000bff047c19 */ /* 0x000fe20008011605 */
[----:B------:R-:W-:Y:S01]  /*c1e0*/  ULDC.64 UR8, c[0x0][0x620] ;  /* 0x0001880000087ab9 */ /* 0x000fe20000000a00 */
[----:B------:R-:W-:Y:S01]  /*c1f0*/  IADD3 R7, P0, RZ, -R13, RZ ;  /* 0x8000000dff077210 */ /* 0x000fe20007f1e0ff */
[----:B------:R-:W-:Y:S01]  /*c200*/  ULDC.64 UR10, c[0x0][0x640] ;  /* 0x00019000000a7ab9 */ /* 0x000fe20000000a00 */
[----:B------:R-:W2:Y:S03]  /*c210*/  LDC R21, c[0x0][0x148] ;  /* 0x00005200ff157b82 */ /* 0x000ea60000000800 */
[----:B------:R-:W-:Y:S01]  /*c220*/  IMAD.X R4, RZ, RZ, ~R4, P0 ;  /* 0x000000ffff047224 */ /* 0x000fe200000e0e04 */
[----:B------:R-:W-:-:S03]  /*c230*/  ISETP.NE.U32.AND P0, PT, RZ, UR10, PT ;  /* 0x0000000aff007c0c */ /* 0x000fc6000bf05070 */
[----:B------:R-:W-:Y:S01]  /*c240*/  IMAD R6, R4, UR8, RZ ;  /* 0x0000000804067c24 */ /* 0x000fe2000f8e02ff */
[----:B------:R-:W-:Y:S01]  /*c250*/  ISETP.NE.AND.EX P0, PT, RZ, UR11, PT, P0 ;  /* 0x0000000bff007c0c */ /* 0x000fe2000bf05300 */
[----:B------:R-:W-:Y:S01]  /*c260*/  IMAD.WIDE.U32 R4, R7, UR8, R16 ;  /* 0x0000000807047c25 */ /* 0x000fe2000f8e0010 */
[----:B------:R-:W-:-:S03]  /*c270*/  ULDC UR8, c[0x0][0x618] ;  /* 0x0001860000087ab9 */ /* 0x000fc60000000800 */
[----:B------:R-:W-:Y:S01]  /*c280*/  IMAD R7, R7, UR9, R6 ;  /* 0x0000000907077c24 */ /* 0x000fe2000f8e0206 */
[----:B------:R-:W-:Y:S01]  /*c290*/  ULDC UR9, c[0x0][0x154] ;  /* 0x0000550000097ab9 */ /* 0x000fe20000000800 */
[----:B0-----:R-:W-:Y:S02]  /*c2a0*/  IMAD.MOV R6, RZ, RZ, -R20 ;  /* 0x000000ffff067224 */ /* 0x001fe400078e0a14 */
[----:B------:R-:W-:Y:S02]  /*c2b0*/  IMAD.IADD R5, R5, 0x1, R7 ;  /* 0x0000000105057824 */ /* 0x000fe400078e0207 */
[----:B-1----:R-:W-:Y:S01]  /*c2c0*/  IMAD R14, R15, R6, R14 ;  /* 0x000000060f0e7224 */ /* 0x002fe200078e020e */
[----:B------:R-:W-:Y:S02]  /*c2d0*/  I2FP.F32.U32 R6, R12 ;  /* 0x0000000c00067245 */ /* 0x000fe40000201000 */
[--C-:B------:R-:W-:Y:S02]  /*c2e0*/  SHF.R.U64 R15, R4, UR8, R5.reuse ;  /* 0x00000008040f7c19 */ /* 0x100fe40008001205 */
[----:B------:R-:W-:Y:S01]  /*c2f0*/  SHF.R.U32.HI R4, RZ, UR8, R5 ;  /* 0x00000008ff047c19 */ /* 0x000fe20008011605 */
[----:B------:R-:W-:Y:S01]  /*c300*/  FMUL R6, R6, UR9 ;  /* 0x0000000906067c20 */ /* 0x000fe20008400000 */
[----:B------:R-:W-:-:S02]  /*c310*/  ULDC UR8, c[0x0][0x608] ;  /* 0x0001820000087ab9 */ /* 0x000fc40000000800 */
[--C-:B------:R-:W-:Y:S01]  /*c320*/  SHF.R.U64 R22, R15, UR8, R4.reuse ;  /* 0x000000080f167c19 */ /* 0x100fe20008001204 */
[----:B------:R0:W1:Y:S01]  /*c330*/  F2I.U32.TRUNC.NTZ R24, R6 ;  /* 0x0000000600187305 */ /* 0x000062000020f000 */
[----:B------:R-:W-:Y:S01]  /*c340*/  SHF.R.U32.HI R5, RZ, UR8, R4 ;  /* 0x00000008ff057c19 */ /* 0x000fe20008011604 */
[----:B------:R-:W-:-:S03]  /*c350*/  ULDC UR8, c[0x0][0x658] ;  /* 0x0001960000087ab9 */ /* 0x000fc60000000800 */
[--C-:B------:R-:W-:Y:S02]  /*c360*/  SHF.R.U64 R20, R22, UR8, R5.reuse ;  /* 0x0000000816147c19 */ /* 0x100fe40008001205 */
[----:B------:R-:W-:-:S03]  /*c370*/  SHF.R.U32.HI R23, RZ, UR8, R5 ;  /* 0x00000008ff177c19 */ /* 0x000fc60008011605 */
[----:B------:R-:W-:Y:S02]  /*c380*/  IMAD.MOV.U32 R4, RZ, RZ, R20 ;  /* 0x000000ffff047224 */ /* 0x000fe400078e0014 */
[----:B------:R-:W-:Y:S01]  /*c390*/  IMAD.MOV.U32 R5, RZ, RZ, R23 ;  /* 0x000000ffff057224 */ /* 0x000fe200078e0017 */
[----:B0-----:R-:W-:Y:S06]  /*c3a0*/  @!P0 BRA `(.L_x_302) ;  /* 0x0000000000288947 */ /* 0x001fec0003800000 */
        /* <DEDUP_REMOVED lines=10> */
.L_x_302:
[----:B------:R-:W-:Y:S01]  /*c450*/  ISETP.NE.AND P0, PT, R2, 0x1, PT ;  /* 0x000000010200780c */ /* 0x000fe20003f05270 */
[----:B------:R-:W-:Y:S01]  /*c460*/  ULDC UR8, c[0x0][0x648] ;  /* 0x0001920000087ab9 */ /* 0x000fe20000000800 */
[----:B------:R-:W-:Y:S01]  /*c470*/  LOP3.LUT R22, R22, UR13, RZ, 0xc0, !PT ;  /* 0x0000000d16167c12 */ /* 0x000fe2000f8ec0ff */
[----:B-1----:R-:W-:Y:S01]  /*c480*/  IMAD.MOV R24, RZ, RZ, -R24 ;  /* 0x000000ffff187224 */ /* 0x002fe200078e0a18 */
[----:B------:R-:W-:Y:S01]  /*c490*/  SHF.R.U64 R5, R4, UR8, R5 ;  /* 0x0000000804057c19 */ /* 0x000fe20008001205 */
[----:B------:R-:W-:Y:S01]  /*c4a0*/  ULDC UR8, c[0x0][0x638] ;  /* 0x00018e0000087ab9 */ /* 0x000fe20000000800 */
[----:B------:R-:W-:Y:S01]  /*c4b0*/  LOP3.LUT R15, R15, UR5, RZ, 0xc0, !PT ;  /* 0x000000050f0f7c12 */ /* 0x000fe2000f8ec0ff */
[----:B------:R-:W-:Y:S01]  /*c4c0*/  ULDC UR9, c[0x0][0x610] ;  /* 0x0001840000097ab9 */ /* 0x000fe20000000800 */
[----:B------:R-:W-:Y:S02]  /*c4d0*/  IMAD.MOV.U32 R4, RZ, RZ, 0x1 ;  /* 0x00000001ff047424 */ /* 0x000fe400078e00ff */
[----:B------:R-:W-:-:S02]  /*c4e0*/  IMAD.MOV R7, RZ, RZ, -R5 ;  /* 0x000000ffff077224 */ /* 0x000fc400078e0a05 */
[----:B------:R-:W-:Y:S02]  /*c4f0*/  IMAD R5, R5, UR4, R22 ;  /* 0x0000000405057c24 */ /* 0x000fe4000f8e0216 */
[----:B--2---:R-:W-:Y:S02]  /*c500*/  @P0 IMAD R14, R21, R24, R12 ;  /* 0x00000018150e0224 */ /* 0x004fe400078e020c */
[----:B------:R-:W-:Y:S01]  /*c510*/  IMAD R20, R7, UR8, R20 ;  /* 0x0000000807147c24 */ /* 0x000fe2000f8e0214 */
[----:B------:R-:W-:Y:S01]  /*c520*/  ULDC UR8, c[0x0][0x600] ;  /* 0x0001800000087ab9 */ /* 0x000fe20000000800 */
[----:B------:R-:W-:Y:S02]  /*c530*/  IMAD R14, R5, UR9, R14 ;  /* 0x00000009050e7c24 */ /* 0x000fe4000f8e020e */
[----:B------:R-:W-:-:S05]  /*c540*/  IMAD R5, R20, UR8, R15 ;  /* 0x0000000814057c24 */ /* 0x000fca000f8e020f */
[----:B------:R-:W-:Y:S02]  /*c550*/  SEL R6, R5, R14, !P0 ;  /* 0x0000000e05067207 */ /* 0x000fe40004000000 */
[----:B------:R-:W-:-:S07]  /*c560*/  SEL R12, R14, R5, !P0 ;  /* 0x000000050e0c7207 */ /* 0x000fce0004000000 */
.L_x_300:
[----:B------:R-:W-:Y:S05]  /*c570*/  BSYNC B1 ;  /* 0x0000000000017941 */ /* 0x000fea0003800000 */
.L_x_299:
[----:B------:R-:W-:-:S13]  /*c580*/  LOP3.LUT P0, RZ, R4, 0xff, RZ, 0xc0, !PT ;  /* 0x000000ff04ff7812 */ /* 0x000fda000780c0ff */
[----:B------:R-:W-:Y:S05]  /*c590*/  @P0 BRA `(.L_x_303) ;  /* 0xfffffff400040947 */ /* 0x000fea000383ffff */
[----:B------:R-:W-:Y:S05]  /*c5a0*/  BSYNC B0 ;  /* 0x0000000000007941 */ /* 0x000fea0003800000 */
.L_x_292:
[----:B------:R-:W-:-:S03]  /*c5b0*/  UMOV UR8, 0xffffffff ;  /* 0xffffffff00087882 */ /* 0x000fc60000000000 */
[----:B------:R-:W-:Y:S05]  /*c5c0*/  BRA.DIV UR8, `(.L_x_304) ;  /* 0x0000000208cc7947 */ /* 0x000fea000b800000 */
[----:B------:R-:W-:-:S13]  /*c5d0*/  ELECT P6, URZ, PT ;  /* 0x00000000003f782f */ /* 0x000fda00038c0000 */
.L_x_316:
[----:B------:R-:W-:Y:S04]  /*c5e0*/  BSSY B0, `(.L_x_305) ;  /* 0x0000019000007945 */ /* 0x000fe80003800000 */
[----:B------:R-:W-:Y:S05]  /*c5f0*/  @!P6 BRA `(.L_x_306) ;  /* 0x00000000005ce947 */ /* 0x000fea0003800000 */
[----:B------:R-:W-:-:S04]  /*c600*/  LOP3.LUT R19, R19, 0x2, RZ, 0xfc, !PT ;  /* 0x0000000213137812 */ /* 0x000fc800078efcff */
[----:B------:R-:W-:-:S13]  /*c610*/  ISETP.NE.AND P0, PT, R19, 0x3, PT ;  /* 0x000000031300780c */ /* 0x000fda0003f05270 */
[----:B------:R-:W-:Y:S05]  /*c620*/  @!P0 BRA `(.L_x_307) ;  /* 0x0000000000048947 */ /* 0x000fea0003800000 */
[----:B------:R-:W-:Y:S01]  /*c630*/  BPT.TRAP 0x1 ;  /* 0x000000040000795c */ /* 0x000fe20000300000 */
.L_x_307:
[----:B------:R-:W0:Y:S01]  /*c640*/  S2R R3, SR_CgaCtaId ;  /* 0x0000000000037919 */ /* 0x000e220000008800 */
[----:B------:R-:W-:Y:S02]  /*c650*/  MOV R0, 0x400 ;  /* 0x0000040000007802 */ /* 0x000fe40000000f00 */
[----:B------:R-:W-:Y:S02]  /*c660*/  SHF.L.U32 R2, R10, 0x1f, RZ ;  /* 0x0000001f0a027819 */ /* 0x000fe400000006ff */
[----:B0-----:R-:W-:-:S05]  /*c670*/  LEA R0, R3, R0, 0x18 ;  /* 0x0000000003007211 */ /* 0x001fca00078ec0ff */
[----:B------:R-:W-:-:S04]  /*c680*/  VIADD R0, R0, 0x10 ;  /* 0x0000001000007836 */ /* 0x000fc80000000000 */
[C---:B------:R-:W-:Y:S02]  /*c690*/  IMAD R5, R9.reuse, 0x8, R0 ;  /* 0x0000000809057824 */ /* 0x040fe400078e0200 */
[----:B------:R-:W-:Y:S02]  /*c6a0*/  VIADD R9, R9, 0x1 ;  /* 0x0000000109097836 */ /* 0x000fe40000000000 */
[----:B------:R-:W0:Y:S03]  /*c6b0*/  SYNCS.PHASECHK.TRANS64.TRYWAIT P0, [R5+URZ], R2 ;  /* 0x00000002050075a7 */ /* 0x000e26000800017f */
[----:B------:R-:W-:-:S04]  /*c6c0*/  ISETP.NE.AND P1, PT, R9, 0x2, PT ;  /* 0x000000020900780c */ /* 0x000fc80003f25270 */
[----:B------:R-:W-:Y:S02]  /*c6d0*/  SEL R3, RZ, 0x1, P1 ;  /* 0x00000001ff037807 */ /* 0x000fe40000800000 */
[----:B------:R-:W-:Y:S02]  /*c6e0*/  SEL R9, R9, RZ, P1 ;  /* 0x000000ff09097207 */ /* 0x000fe40000800000 */
[----:B------:R-:W-:Y:S01]  /*c6f0*/  LOP3.LUT R3, R10, R3, RZ, 0x3c, !PT ;  /* 0x000000030a037212 */ /* 0x000fe200078e3cff */
[----:B0-----:R-:W-:Y:S06]  /*c700*/  @!P0 BRA `(.L_x_308) ;  /* 0x00000000009c8947 */ /* 0x001fec0003800000 */
.L_x_317:
[----:B------:R-:W-:Y:S01]  /*c710*/  IMAD R9, R9, 0x8, R0 ;  /* 0x0000000809097824 */ /* 0x000fe200078e0200 */
[----:B------:R-:W-:-:S07]  /*c720*/  SHF.L.U32 R0, R3, 0x1f, RZ ;  /* 0x0000001f03007819 */ /* 0x000fce00000006ff */
.L_x_309:
[----:B-1----:R1:W2:Y:S02]  /*c730*/  SYNCS.PHASECHK.TRANS64.TRYWAIT P0, [R9+URZ], R0 ;  /* 0x00000000090075a7 */ /* 0x0022a4000800017f */
[----:B--2---:R-:W-:Y:S05]  /*c740*/  @!P0 NANOSLEEP.SYNCS 0x989680 ;  /* 0x009896800000895d */ /* 0x004fea0003900000 */
[----:B------:R-:W2:Y:S02]  /*c750*/  @!P0 SYNCS.PHASECHK.TRANS64 P0, [R9+URZ], R0 ;  /* 0x00000000090085a7 */ /* 0x000ea4000800007f */
[----:B--2---:R-:W-:Y:S05]  /*c760*/  @!P0 BRA `(.L_x_309) ;  /* 0xfffffffc00f08947 */ /* 0x004fea000383ffff */
.L_x_306:
[----:B------:R-:W-:Y:S05]  /*c770*/  BSYNC B0 ;  /* 0x0000000000007941 */ /* 0x000fea0003800000 */
.L_x_305:
[----:B------:R-:W-:Y:S05]  /*c780*/  EXIT ;  /* 0x000000000000794d */ /* 0x000fea0003800000 */
.L_x_21:
[----:B----4-:R4:W0:Y:S02]  /*c790*/  SYNCS.PHASECHK.TRANS64.TRYWAIT P1, [R3+URZ], R0 ;  /* 0x00000000030075a7 */ /* 0x010824000802017f */
[----:B0-----:R-:W-:Y:S05]  /*c7a0*/  @!P1 NANOSLEEP.SYNCS 0x989680 ;  /* 0x009896800000995d */ /* 0x001fea0003900000 */
[----:B------:R-:W0:Y:S02]  /*c7b0*/  @!P1 SYNCS.PHASECHK.TRANS64 P1, [R3+URZ], R0 ;  /* 0x00000000030095a7 */ /* 0x000e24000802007f */
[----:B0-----:R-:W-:Y:S05]  /*c7c0*/  @!P1 BRA `(.L_x_21) ;  /* 0xfffffffc00f09947 */ /* 0x001fea000383ffff */
[----:B------:R-:W-:Y:S05]  /*c7d0*/  BRA `(.L_x_20) ;  /* 0xffffff4c00487947 */ /* 0x000fea000383ffff */
.L_x_26:
[----:B-1----:R1:W3:Y:S02]  /*c7e0*/  SYNCS.PHASECHK.TRANS64.TRYWAIT P1, [R5+URZ], R4 ;  /* 0x00000004050075a7 */ /* 0x0022e4000802017f */
[----:B---3--:R-:W-:Y:S05]  /*c7f0*/  @!P1 NANOSLEEP.SYNCS 0x989680 ;  /* 0x009896800000995d */ /* 0x008fea0003900000 */
[----:B------:R-:W3:Y:S02]  /*c800*/  @!P1 SYNCS.PHASECHK.TRANS64 P1, [R5+URZ], R4 ;  /* 0x00000004050095a7 */ /* 0x000ee4000802007f */
[----:B---3--:R-:W-:Y:S05]  /*c810*/  @!P1 BRA `(.L_x_26) ;  /* 0xfffffffc00f09947 */ /* 0x008fea000383ffff */
[----:B------:R-:W-:Y:S05]  /*c820*/  BRA `(.L_x_25) ;  /* 0xffffff54004c7947 */ /* 0x000fea000383ffff */
.L_x_293:
[----:B------:R-:W-:Y:S01]  /*c830*/  BSSY B1, `(.L_x_310) ;  /* 0x0000006000017945 */ /* 0x000fe20003800000 */
[----:B------:R-:W-:-:S07]  /*c840*/  IMAD.MOV.U32 R15, RZ, RZ, -0x1 ;  /* 0xffffffffff0f7424 */ /* 0x000fce00078e00ff */
[----:B------:R-:W-:Y:S05]  /*c850*/  WARPSYNC.COLLECTIVE R15, `(.L_x_311) ;  /* 0x000000000f0c7348 */ /* 0x000fea0003c00000 */
[----:B------:R-:W-:Y:S02]  /*c860*/  ELECT P6, UR62, PT ;  /* 0x00000000003e782f */ /* 0x000fe400038c0000 */
[----:B------:R-:W-:Y:S01]  /*c870*/  MOV R14, UR62 ;  /* 0x0000003e000e7c02 */ /* 0x000fe20008000f00 */
[----:B------:R-:W-:Y:S10]  /*c880*/  ENDCOLLECTIVE ;  /* 0x000000000000791b */ /* 0x000ff40003800000 */
.L_x_311:
[----:B------:R-:W-:Y:S05]  /*c890*/  BSYNC B1 ;  /* 0x0000000000017941 */ /* 0x000fea0003800000 */
.L_x_310:
[----:B------:R-:W-:Y:S05]  /*c8a0*/  BRA `(.L_x_312) ;  /* 0xfffffff0004c7947 */ /* 0x000fea000383ffff */
.L_x_296:
[----:B-1----:R1:W2:Y:S02]  /*c8b0*/  SYNCS.PHASECHK.TRANS64.TRYWAIT P0, [R20+URZ+0x10], R7 ;  /* 0x00001007140075a7 */ /* 0x0022a4000800017f */
[----:B--2---:R-:W-:Y:S05]  /*c8c0*/  @!P0 NANOSLEEP.SYNCS 0x989680 ;  /* 0x009896800000895d */ /* 0x004fea0003900000 */
[----:B------:R-:W2:Y:S02]  /*c8d0*/  @!P0 SYNCS.PHASECHK.TRANS64 P0, [R20+URZ+0x10], R7 ;  /* 0x00001007140085a7 */ /* 0x000ea4000800007f */
[----:B--2---:R-:W-:Y:S05]  /*c8e0*/  @!P0 BRA `(.L_x_296) ;  /* 0xfffffffc00f08947 */ /* 0x004fea000383ffff */
[----:B------:R-:W-:Y:S05]  /*c8f0*/  BRA `(.L_x_313) ;  /* 0xfffffff000887947 */ /* 0x000fea000383ffff */
.L_x_304:
[----:B------:R-:W-:Y:S01]  /*c900*/  BSSY B0, `(.L_x_314) ;  /* 0x0000006000007945 */ /* 0x000fe20003800000 */
[----:B------:R-:W-:-:S07]  /*c910*/  IMAD.MOV.U32 R15, RZ, RZ, -0x1 ;  /* 0xffffffffff0f7424 */ /* 0x000fce00078e00ff */
[----:B------:R-:W-:Y:S05]  /*c920*/  WARPSYNC.COLLECTIVE R15, `(.L_x_315) ;  /* 0x000000000f0c7348 */ /* 0x000fea0003c00000 */
[----:B------:R-:W-:Y:S02]  /*c930*/  ELECT P6, UR62, PT ;  /* 0x00000000003e782f */ /* 0x000fe400038c0000 */
[----:B------:R-:W-:Y:S01]  /*c940*/  MOV R14, UR62 ;  /* 0x0000003e000e7c02 */ /* 0x000fe20008000f00 */
[----:B------:R-:W-:Y:S10]  /*c950*/  ENDCOLLECTIVE ;  /* 0x000000000000791b */ /* 0x000ff40003800000 */
.L_x_315:
[----:B------:R-:W-:Y:S05]  /*c960*/  BSYNC B0 ;  /* 0x0000000000007941 */ /* 0x000fea0003800000 */
.L_x_314:
[----:B------:R-:W-:Y:S05]  /*c970*/  BRA `(.L_x_316) ;  /* 0xfffffffc00187947 */ /* 0x000fea000383ffff */
.L_x_308:
[----:B0-----:R0:W1:Y:S02]  /*c980*/  SYNCS.PHASECHK.TRANS64.TRYWAIT P0, [R5+URZ], R2 ;  /* 0x00000002050075a7 */ /* 0x001064000800017f */
[----:B-1----:R-:W-:Y:S05]  /*c990*/  @!P0 NANOSLEEP.SYNCS 0x989680 ;  /* 0x009896800000895d */ /* 0x002fea0003900000 */
[----:B------:R-:W1:Y:S02]  /*c9a0*/  @!P0 SYNCS.PHASECHK.TRANS64 P0, [R5+URZ], R2 ;  /* 0x00000002050085a7 */ /* 0x000e64000800007f */
[----:B-1----:R-:W-:Y:S05]  /*c9b0*/  @!P0 BRA `(.L_x_308) ;  /* 0xfffffffc00f08947 */ /* 0x002fea000383ffff */
[----:B------:R-:W-:Y:S05]  /*c9c0*/  BRA `(.L_x_317) ;  /* 0xfffffffc00507947 */ /* 0x000fea000383ffff */
.L_x_318:
[----:B------:R-:W-:-:S00]  /*c9d0*/  BRA `(.L_x_318) ;  /* 0xfffffffc00fc7947 */ /* 0x000fc0000383ffff */
[----:B------:R-:W-:-:S00]  /*c9e0*/  NOP ;  /* 0x0000000000007918 */ /* 0x000fc00000000000 */
        /* <DEDUP_REMOVED lines=9> */
.L_x_319:


//--------------------- .nv.global.init           --------------------------
	.section	.nv.global.init,"aw",@progbits
.nv.global.init:
	.type		$str$22,@object
	.size		$str$22,($str$23 - $str$22)
$str$22:
        /*0000*/ 	.byte	0x6b, 0x5f, 0x74, 0x69, 0x6c, 0x65, 0x5f, 0x63, 0x6f, 0x75, 0x6e, 0x74, 0x20, 0x3e, 0x3d, 0x20
        /*0010*/ 	.byte	0x31, 0x00
	.type		$str$23,@object
	.size		$str$23,(__unnamed_1 - $str$23)
$str$23:
        /*0012*/ 	.byte	0x2f, 0x74, 0x6d, 0x70, 0x2f, 0x63, 0x75, 0x74, 0x6c, 0x61, 0x73, 0x73, 0x5f, 0x73, 0x77, 0x65
        /*0022*/ 	.byte	0x65, 0x70, 0x5f, 0x73, 0x72, 0x63, 0x2f, 0x69, 0x6e, 0x63, 0x6c, 0x75, 0x64, 0x65, 0x2f, 0x63
        /*0032*/ 	.byte	0x75, 0x74, 0x6c, 0x61, 0x73, 0x73, 0x2f, 0x67, 0x65, 0x6d, 0x6d, 0x2f, 0x63, 0x6f, 0x6c, 0x6c
        /*0042*/ 	.byte	0x65, 0x63, 0x74, 0x69, 0x76, 0x65, 0x2f, 0x73, 0x6d, 0x39, 0x30, 0x5f, 0x6d, 0x6d, 0x61, 0x5f
        /*0052*/ 	.byte	0x74, 0x6d, 0x61, 0x5f, 0x67, 0x6d, 0x6d, 0x61, 0x5f, 0x73, 0x73, 0x5f, 0x77, 0x61, 0x72, 0x70
        /*0062*/ 	.byte	0x73, 0x70, 0x65, 0x63, 0x69, 0x61, 0x6c, 0x69, 0x7a, 0x65, 0x64, 0x2e, 0x68, 0x70, 0x70, 0x00
	.type		__unnamed_1,@object
	.size		__unnamed_1,(.L_0 - __unnamed_1)
__unnamed_1:
        /*0072*/ 	.byte	0x76, 0x6f, 0x69, 0x64, 0x20, 0x63, 0x75, 0x74, 0x6c, 0x61, 0x73, 0x73, 0x3a, 0x3a, 0x67, 0x65
        /* <DEDUP_REMOVED lines=178> */
        /*0ba2*/ 	.byte	0x69, 0x74, 0x79, 0x5d, 0x00
.L_0:


//--------------------- .nv.shared._ZN7cutlass13device_kernelINS_4gemm6kernel13GemmUniversalIN4cute5tupleIJiiiiEEENS1_10collective13CollectiveMmaINS1_34MainloopSm90TmaGmmaWarpSpecializedILi2ENS5_IJNS4_1CILi4EEESB_NSA_ILi1EEEEEENS1_35KernelTmaWarpSpecializedCooperativeEEENS5_IJNSA_ILi256EEENSA_ILi128EEENSA_ILi64EEEEEENS_10tfloat32_tENS5_IJlSC_lEEESK_SL_NS4_8TiledMMAINS4_8MMA_AtomIJNS4_4SM904GMMA30MMA_64x128x8_F32TF32TF32_SS_TNILNSP_7ScaleInE1ELSR_1EEEEEENS4_6LayoutINS5_IJNSA_ILi2EEESC_SC_EEENS5_IJSC_NSA_ILi0EEESX_EEEEENS5_IJNS4_10UnderscoreES10_S10_EEEEENS4_23SM90_TMA_LOAD_MULTICASTENS4_14ComposedLayoutINS4_7SwizzleILi3ELi4ELi3EEENS4_18smem_ptr_flag_bitsILi32EEENSU_INS5_IJNSA_ILi8EEENSA_ILi32EEEEEENS5_IJS1A_SC_EEEEEEEvNS4_8identityES13_S1E_vS1F_EENS_8epilogue10collective6detail29Sm90TmaWarpSpecializedAdapterINS1I_15DefaultEpilogueISK_SL_SL_NS1H_6thread17LinearCombinationISK_Li1EffLNS1M_9ScaleType4KindE0ELNS_15FloatRoundStyleE2ESK_EENS1_15EpilogueDefaultEEEEEvvEEEEvNT_6ParamsE --------------------------
	.section	.nv.shared._ZN7cutlass13device_kernelINS_4gemm6kernel13GemmUniversalIN4cute5tupleIJiiiiEEENS1_10collective13CollectiveMmaINS1_34MainloopSm90TmaGmmaWarpSpecializedILi2ENS5_IJNS4_1CILi4EEESB_NSA_ILi1EEEEEENS1_35KernelTmaWarpSpecializedCooperativeEEENS5_IJNSA_ILi256EEENSA_ILi128EEENSA_ILi64EEEEEENS_10tfloat32_tENS5_IJlSC_lEEESK_SL_NS4_8TiledMMAINS4_8MMA_AtomIJNS4_4SM904GMMA30MMA_64x128x8_F32TF32TF32_SS_TNILNSP_7ScaleInE1ELSR_1EEEEEENS4_6LayoutINS5_IJNSA_ILi2EEESC_SC_EEENS5_IJSC_NSA_ILi0EEESX_EEEEENS5_IJNS4_10UnderscoreES10_S10_EEEEENS4_23SM90_TMA_LOAD_MULTICASTENS4_14ComposedLayoutINS4_7SwizzleILi3ELi4ELi3EEENS4_18smem_ptr_flag_bitsILi32EEENSU_INS5_IJNSA_ILi8EEENSA_ILi32EEEEEENS5_IJS1A_SC_EEEEEEEvNS4_8identityES13_S1E_vS1F_EENS_8epilogue10collective6detail29Sm90TmaWarpSpecializedAdapterINS1I_15DefaultEpilogueISK_SL_SL_NS1H_6thread17LinearCombinationISK_Li1EffLNS1M_9ScaleType4KindE0ELNS_15FloatRoundStyleE2ESK_EENS1_15EpilogueDefaultEEEEEvvEEEEvNT_6ParamsE,"aw",@nobits
	.sectionflags	@""
	.align	16
	.zero		1024


//--------------------- .nv.shared.reserved.0     --------------------------
	.section	.nv.shared.reserved.0,"aw",@nobits
	.weak		__nv_reservedSMEM_offset_0_alias
	.size		__nv_reservedSMEM_offset_0_alias, 0, 0
	.other		__nv_reservedSMEM_offset_0_alias,@"STO_CUDA_RESERVED_SHARED STV_DEFAULT"
__nv_reservedSMEM_offset_0_alias:
	.zero		0


//--------------------- .nv.global                --------------------------
	.section	.nv.global,"aw",@nobits
.nv.global:
	.type		_ZN40_INTERNAL_0af568bd_4_k_cu_2e94305e_216834cute1_E,@object
	.size		_ZN40_INTERNAL_0af568bd_4_k_cu_2e94305e_216834cute1_E,(_ZN40_INTERNAL_0af568bd_4_k_cu_2e94305e_216834cuda3std3__45__cpo6cbeginE - _ZN40_INTERNAL_0af568bd_4_k_cu_2e94305e_216834cute1_E)
_ZN40_INTERNAL_0af568bd_4_k_cu_2e94305e_216834cute1_E:
	.zero		1
	.type		_ZN40_INTERNAL_0af568bd_4_k_cu_2e94305e_216834cuda3std3__45__cpo6cbeginE,@object
	.size		_ZN40_INTERNAL_0af568bd_4_k_cu_2e94305e_216834cuda3std3__45__cpo6cbeginE,(_ZN40_INTERNAL_0af568bd_4_k_cu_2e94305e_216834cuda3std3__48in_placeE - _ZN40_INTERNAL_0af568bd_4_k_cu_2e94305e_216834cuda3std3__45__cpo6cbeginE)
_ZN40_INTERNAL_0af568bd_4_k_cu_2e94305e_216834cuda3std3__45__cpo6cbeginE:
	.zero		1
	.type		_ZN40_INTERNAL_0af568bd_4_k_cu_2e94305e_216834cuda3std3__48in_placeE,@object
	.size		_ZN40_INTERNAL_0af568bd_4_k_cu_2e94305e_216834cuda3std3__48in_placeE,(_ZN40_INTERNAL_0af568bd_4_k_cu_2e94305e_216834cuda3std6ranges3__45__cpo9iter_moveE - _ZN40_INTERNAL_0af568bd_4_k_cu_2e94305e_216834cuda3std3__48in_placeE)
_ZN40_INTERNAL_0af568bd_4_k_cu_2e94305e_216834cuda3std3__48in_placeE:
	.zero		1
	.type		_ZN40_INTERNAL_0af568bd_4_k_cu_2e94305e_216834cuda3std6ranges3__45__cpo9iter_moveE,@object
	.size		_ZN40_INTERNAL_0af568bd_4_k_cu_2e94305e_216834cuda3std6ranges3__45__cpo9iter_moveE,(_ZN40_INTERNAL_0af568bd_4_k_cu_2e94305e_216834cuda3std3__45__cpo5beginE - _ZN40_INTERNAL_0af568bd_4_k_cu_2e94305e_216834cuda3std6ranges3__45__cpo9iter_moveE)
_ZN40_INTERNAL_0af568bd_4_k_cu_2e94305e_216834cuda3std6ranges3__45__cpo9iter_moveE:
	.zero		1
	.type		_ZN40_INTERNAL_0af568bd_4_k_cu_2e94305e_216834cuda3std3__45__cpo5beginE,@object
	.size		_ZN40_INTERNAL_0af568bd_4_k_cu_2e94305e_216834cuda3std3__45__cpo5beginE,(_ZN40_INTERNAL_0af568bd_4_k_cu_2e94305e_216834cuda3std3__442_GLOBAL__N__0af568bd_4_k_cu_2e94305e_216836ignoreE - _ZN40_INTERNAL_0af568bd_4_k_cu_2e94305e_216834cuda3std3__45__cpo5beginE)
_ZN40_INTERNAL_0af568bd_4_k_cu_2e94305e_216834cuda3std3__45__cpo5beginE:
	.zero		1
	.type		_ZN40_INTERNAL_0af568bd_4_k_cu_2e94305e_216834cuda3std3__442_GLOBAL__N__0af568bd_4_k_cu_2e94305e_216836ignoreE,@object
	.size		_ZN40_INTERNAL_0af568bd_4_k_cu_2e94305e_216834cuda3std3__442_GLOBAL__N__0af568bd_4_k_cu_2e94305e_216836ignoreE,(_ZN40_INTERNAL_0af568bd_4_k_cu_2e94305e_216834cute7productE - _ZN40_INTERNAL_0af568bd_4_k_cu_2e94305e_216834cuda3std3__442_GLOBAL__N__0af568bd_4_k_cu_2e94305e_216836ignoreE)
_ZN40_INTERNAL_0af568bd_4_k_cu_2e94305e_216834cuda3std3__442_GLOBAL__N__0af568bd_4_k_cu_2e94305e_216836ignoreE:
	.zero		1
	.type		_ZN40_INTERNAL_0af568bd_4_k_cu_2e94305e_216834cute7productE,@object
	.size		_ZN40_INTERNAL_0af568bd_4_k_cu_2e94305e_216834cute7productE,(_ZN40_INTERNAL_0af568bd_4_k_cu_2e94305e_216834cuda3std3__45__cpo3endE - _ZN40_INTERNAL_0af568bd_4_k_cu_2e94305e_216834cute7productE)
_ZN40_INTERNAL_0af568bd_4_k_cu_2e94305e_216834cute7productE:
	.zero		1
	.type		_ZN40_INTERNAL_0af568bd_4_k_cu_2e94305e_216834cuda3std3__45__cpo3endE,@object
	.size		_ZN40_INTERNAL_0af568bd_4_k_cu_2e94305e_216834cuda3std3__45__cpo3endE,(_ZN40_INTERNAL_0af568bd_4_k_cu_2e94305e_216834cuda3std3__419piecewise_constructE - _ZN40_INTERNAL_0af568bd_4_k_cu_2e94305e_216834cuda3std3__45__cpo3endE)
_ZN40_INTERNAL_0af568bd_4_k_cu_2e94305e_216834cuda3std3__45__cpo3endE:
	.zero		1
	.type		_ZN40_INTERNAL_0af568bd_4_k_cu_2e94305e_216834cuda3std3__419piecewise_constructE,@object
	.size		_ZN40_INTERNAL_0af568bd_4_k_cu_2e94305e_216834cuda3std3__419piecewise_constructE,(_ZN40_INTERNAL_0af568bd_4_k_cu_2e94305e_216834cuda3std3__45__cpo4cendE - _ZN40_INTERNAL_0af568bd_4_k_cu_2e94305e_216834cuda3std3__419piecewise_constructE)
_ZN40_INTERNAL_0af568bd_4_k_cu_2e94305e_216834cuda3std3__419piecewise_constructE:
	.zero		1
	.type		_ZN40_INTERNAL_0af568bd_4_k_cu_2e94305e_216834cuda3std3__45__cpo4cendE,@object
	.size		_ZN40_INTERNAL_0af568bd_4_k_cu_2e94305e_216834cuda3std3__45__cpo4cendE,(_ZN40_INTERNAL_0af568bd_4_k_cu_2e94305e_216834cuda3std6ranges3__45__cpo4swapE - _ZN40_INTERNAL_0af568bd_4_k_cu_2e94305e_216834cuda3std3__45__cpo4cendE)
_ZN40_INTERNAL_0af568bd_4_k_cu_2e94305e_216834cuda3std3__45__cpo4cendE:
	.zero		1
	.type		_ZN40_INTERNAL_0af568bd_4_k_cu_2e94305e_216834cuda3std6ranges3__45__cpo4swapE,@object
	.size		_ZN40_INTERNAL_0af568bd_4_k_cu_2e94305e_216834cuda3std6ranges3__45__cpo4swapE,(.L_8 - _ZN40_INTERNAL_0af568bd_4_k_cu_2e94305e_216834cuda3std6ranges3__45__cpo4swapE)
_ZN40_INTERNAL_0af568bd_4_k_cu_2e94305e_216834cuda3std6ranges3__45__cpo4swapE:
	.zero		1
.L_8:


//--------------------- .nv.constant0._ZN7cutlass13device_kernelINS_4gemm6kernel13GemmUniversalIN4cute5tupleIJiiiiEEENS1_10collective13CollectiveMmaINS1_34MainloopSm90TmaGmmaWarpSpecializedILi2ENS5_IJNS4_1CILi4EEESB_NSA_ILi1EEEEEENS1_35KernelTmaWarpSpecializedCooperativeEEENS5_IJNSA_ILi256EEENSA_ILi128EEENSA_ILi64EEEEEENS_10tfloat32_tENS5_IJlSC_lEEESK_SL_NS4_8TiledMMAINS4_8MMA_AtomIJNS4_4SM904GMMA30MMA_64x128x8_F32TF32TF32_SS_TNILNSP_7ScaleInE1ELSR_1EEEEEENS4_6LayoutINS5_IJNSA_ILi2EEESC_SC_EEENS5_IJSC_NSA_ILi0EEESX_EEEEENS5_IJNS4_10UnderscoreES10_S10_EEEEENS4_23SM90_TMA_LOAD_MULTICASTENS4_14ComposedLayoutINS4_7SwizzleILi3ELi4ELi3EEENS4_18smem_ptr_flag_bitsILi32EEENSU_INS5_IJNSA_ILi8EEENSA_ILi32EEEEEENS5_IJS1A_SC_EEEEEEEvNS4_8identityES13_S1E_vS1F_EENS_8epilogue10collective6detail29Sm90TmaWarpSpecializedAdapterINS1I_15DefaultEpilogueISK_SL_SL_NS1H_6thread17LinearCombinationISK_Li1EffLNS1M_9ScaleType4KindE0ELNS_15FloatRoundStyleE2ESK_EENS1_15EpilogueDefaultEEEEEvvEEEEvNT_6ParamsE --------------------------
	.section	.nv.constant0._ZN7cutlass13device_kernelINS_4gemm6kernel13GemmUniversalIN4cute5tupleIJiiiiEEENS1_10collective13CollectiveMmaINS1_34MainloopSm90TmaGmmaWarpSpecializedILi2ENS5_IJNS4_1CILi4EEESB_NSA_ILi1EEEEEENS1_35KernelTmaWarpSpecializedCooperativeEEENS5_IJNSA_ILi256EEENSA_ILi128EEENSA_ILi64EEEEEENS_10tfloat32_tENS5_IJlSC_lEEESK_SL_NS4_8TiledMMAINS4_8MMA_AtomIJNS4_4SM904GMMA30MMA_64x128x8_F32TF32TF32_SS_TNILNSP_7ScaleInE1ELSR_1EEEEEENS4_6LayoutINS5_IJNSA_ILi2EEESC_SC_EEENS5_IJSC_NSA_ILi0EEESX_EEEEENS5_IJNS4_10UnderscoreES10_S10_EEEEENS4_23SM90_TMA_LOAD_MULTICASTENS4_14ComposedLayoutINS4_7SwizzleILi3ELi4ELi3EEENS4_18smem_ptr_flag_bitsILi32EEENSU_INS5_IJNSA_ILi8EEENSA_ILi32EEEEEENS5_IJS1A_SC_EEEEEEEvNS4_8identityES13_S1E_vS1F_EENS_8epilogue10collective6detail29Sm90TmaWarpSpecializedAdapterINS1I_15DefaultEpilogueISK_SL_SL_NS1H_6thread17LinearCombinationISK_Li1EffLNS1M_9ScaleType4KindE0ELNS_15FloatRoundStyleE2ESK_EENS1_15EpilogueDefaultEEEEEvvEEEEvNT_6ParamsE,"a",@progbits
	.sectionflags	@""
	.align	4
.nv.constant0._ZN7cutlass13device_kernelINS_4gemm6kernel13GemmUniversalIN4cute5tupleIJiiiiEEENS1_10collective13CollectiveMmaINS1_34MainloopSm90TmaGmmaWarpSpecializedILi2ENS5_IJNS4_1CILi4EEESB_NSA_ILi1EEEEEENS1_35KernelTmaWarpSpecializedCooperativeEEENS5_IJNSA_ILi256EEENSA_ILi128EEENSA_ILi64EEEEEENS_10tfloat32_tENS5_IJlSC_lEEESK_SL_NS4_8TiledMMAINS4_8MMA_AtomIJNS4_4SM904GMMA30MMA_64x128x8_F32TF32TF32_SS_TNILNSP_7ScaleInE1ELSR_1EEEEEENS4_6LayoutINS5_IJNSA_ILi2EEESC_SC_EEENS5_IJSC_NSA_ILi0EEESX_EEEEENS5_IJNS4_10UnderscoreES10_S10_EEEEENS4_23SM90_TMA_LOAD_MULTICASTENS4_14ComposedLayoutINS4_7SwizzleILi3ELi4ELi3EEENS4_18smem_ptr_flag_bitsILi32EEENSU_INS5_IJNSA_ILi8EEENSA_ILi32EEEEEENS5_IJS1A_SC_EEEEEEEvNS4_8identityES13_S1E_vS1F_EENS_8epilogue10collective6detail29Sm90TmaWarpSpecializedAdapterINS1I_15DefaultEpilogueISK_SL_SL_NS1H_6thread17LinearCombinationISK_Li1EffLNS1M_9ScaleType4KindE0ELNS_15FloatRoundStyleE2ESK_EENS1_15EpilogueDefaultEEEEEvvEEEEvNT_6ParamsE:
	.zero		1664


//--------------------- SYMBOLS --------------------------

	.type		.nv.reservedSmem.offset0,@object
	.size		.nv.reservedSmem.offset0,0x4
	.type		__assertfail,@function
